//
// Generated by NVIDIA NVVM Compiler
//
// Compiler Build ID: CL-36424714
// Cuda compilation tools, release 13.0, V13.0.88
// Based on NVVM 20.0.0
//

.version 9.0
.target sm_100
.address_size 64

	// .globl	_Z11computeDistiiPiS_
// _ZZ11computeDistiiPiS_E9rowVector has been demoted
// _ZZ11computeDistiiPiS_E9colVector has been demoted
// _ZZ11computeDistiiPiS_E4dist has been demoted
.extern .shared .align 16 .b8 SMem[];

.visible .entry _Z11computeDistiiPiS_(
	.param .u32 _Z11computeDistiiPiS__param_0,
	.param .u32 _Z11computeDistiiPiS__param_1,
	.param .u64 .ptr .align 1 _Z11computeDistiiPiS__param_2,
	.param .u64 .ptr .align 1 _Z11computeDistiiPiS__param_3
)
{
	.reg .pred 	%p<6>;
	.reg .b32 	%r<157>;
	.reg .b32 	%f<4>;
	.reg .b64 	%rd<12>;
	// demoted variable
	.shared .align 4 .b8 _ZZ11computeDistiiPiS_E9rowVector[16384];
	// demoted variable
	.shared .align 4 .b8 _ZZ11computeDistiiPiS_E9colVector[16384];
	// demoted variable
	.shared .align 4 .b8 _ZZ11computeDistiiPiS_E4dist[4096];
	ld.param.u32 	%r27, [_Z11computeDistiiPiS__param_0];
	ld.param.u32 	%r28, [_Z11computeDistiiPiS__param_1];
	ld.param.u64 	%rd4, [_Z11computeDistiiPiS__param_2];
	ld.param.u64 	%rd3, [_Z11computeDistiiPiS__param_3];
	cvta.to.global.u64 	%rd1, %rd4;
	mov.u32 	%r29, %ctaid.x;
	mov.u32 	%r30, %ctaid.y;
	mov.u32 	%r1, %tid.x;
	mov.u32 	%r2, %tid.y;
	shl.b32 	%r31, %r30, 5;
	add.s32 	%r3, %r31, %r2;
	shl.b32 	%r32, %r29, 5;
	add.s32 	%r4, %r32, %r1;
	shl.b32 	%r33, %r2, 7;
	mov.u32 	%r34, _ZZ11computeDistiiPiS_E4dist;
	add.s32 	%r35, %r34, %r33;
	shl.b32 	%r36, %r1, 2;
	add.s32 	%r5, %r35, %r36;
	mov.b32 	%r37, 0;
	st.shared.u32 	[%r5], %r37;
	bar.sync 	0;
	cvt.rn.f32.s32 	%f1, %r28;
	mul.f32 	%f2, %f1, 0f3C000000;
	cvt.rpi.f32.f32 	%f3, %f2;
	cvt.rzi.s32.f32 	%r6, %f3;
	setp.lt.s32 	%p1, %r6, 1;
	@%p1 bra 	$L__BB0_9;
	mul.lo.s32 	%r7, %r28, %r3;
	shl.b32 	%r39, %r2, 9;
	mov.u32 	%r40, _ZZ11computeDistiiPiS_E9rowVector;
	add.s32 	%r8, %r40, %r39;
	mul.lo.s32 	%r9, %r28, %r4;
	mov.u32 	%r42, _ZZ11computeDistiiPiS_E9colVector;
	add.s32 	%r10, %r42, %r36;
	add.s64 	%rd2, %rd1, 32;
	mov.b32 	%r151, 0;
$L__BB0_2:
	shl.b32 	%r12, %r151, 7;
	add.s32 	%r152, %r12, %r7;
	mov.b32 	%r153, 32;
$L__BB0_3:
	mul.wide.s32 	%rd5, %r152, 4;
	add.s64 	%rd6, %rd2, %rd5;
	ld.global.u32 	%r44, [%rd6+-32];
	add.s32 	%r45, %r8, %r153;
	st.shared.u32 	[%r45+-32], %r44;
	ld.global.u32 	%r46, [%rd6+-28];
	st.shared.u32 	[%r45+-28], %r46;
	ld.global.u32 	%r47, [%rd6+-24];
	st.shared.u32 	[%r45+-24], %r47;
	ld.global.u32 	%r48, [%rd6+-20];
	st.shared.u32 	[%r45+-20], %r48;
	ld.global.u32 	%r49, [%rd6+-16];
	st.shared.u32 	[%r45+-16], %r49;
	ld.global.u32 	%r50, [%rd6+-12];
	st.shared.u32 	[%r45+-12], %r50;
	ld.global.u32 	%r51, [%rd6+-8];
	st.shared.u32 	[%r45+-8], %r51;
	ld.global.u32 	%r52, [%rd6+-4];
	st.shared.u32 	[%r45+-4], %r52;
	ld.global.u32 	%r53, [%rd6];
	st.shared.u32 	[%r45], %r53;
	ld.global.u32 	%r54, [%rd6+4];
	st.shared.u32 	[%r45+4], %r54;
	ld.global.u32 	%r55, [%rd6+8];
	st.shared.u32 	[%r45+8], %r55;
	ld.global.u32 	%r56, [%rd6+12];
	st.shared.u32 	[%r45+12], %r56;
	ld.global.u32 	%r57, [%rd6+16];
	st.shared.u32 	[%r45+16], %r57;
	ld.global.u32 	%r58, [%rd6+20];
	st.shared.u32 	[%r45+20], %r58;
	ld.global.u32 	%r59, [%rd6+24];
	st.shared.u32 	[%r45+24], %r59;
	ld.global.u32 	%r60, [%rd6+28];
	st.shared.u32 	[%r45+28], %r60;
	add.s32 	%r153, %r153, 64;
	add.s32 	%r152, %r152, 16;
	setp.ne.s32 	%p2, %r153, 544;
	@%p2 bra 	$L__BB0_3;
	add.s32 	%r18, %r12, %r9;
	mov.b32 	%r154, 0;
$L__BB0_5:
	add.s32 	%r62, %r18, %r154;
	mul.wide.s32 	%rd7, %r62, 4;
	add.s64 	%rd8, %rd1, %rd7;
	ld.global.u32 	%r63, [%rd8];
	shl.b32 	%r64, %r154, 7;
	add.s32 	%r65, %r10, %r64;
	st.shared.u32 	[%r65], %r63;
	ld.global.u32 	%r66, [%rd8+4];
	st.shared.u32 	[%r65+128], %r66;
	ld.global.u32 	%r67, [%rd8+8];
	st.shared.u32 	[%r65+256], %r67;
	ld.global.u32 	%r68, [%rd8+12];
	st.shared.u32 	[%r65+384], %r68;
	ld.global.u32 	%r69, [%rd8+16];
	st.shared.u32 	[%r65+512], %r69;
	ld.global.u32 	%r70, [%rd8+20];
	st.shared.u32 	[%r65+640], %r70;
	ld.global.u32 	%r71, [%rd8+24];
	st.shared.u32 	[%r65+768], %r71;
	ld.global.u32 	%r72, [%rd8+28];
	st.shared.u32 	[%r65+896], %r72;
	ld.global.u32 	%r73, [%rd8+32];
	st.shared.u32 	[%r65+1024], %r73;
	ld.global.u32 	%r74, [%rd8+36];
	st.shared.u32 	[%r65+1152], %r74;
	ld.global.u32 	%r75, [%rd8+40];
	st.shared.u32 	[%r65+1280], %r75;
	ld.global.u32 	%r76, [%rd8+44];
	st.shared.u32 	[%r65+1408], %r76;
	ld.global.u32 	%r77, [%rd8+48];
	st.shared.u32 	[%r65+1536], %r77;
	ld.global.u32 	%r78, [%rd8+52];
	st.shared.u32 	[%r65+1664], %r78;
	ld.global.u32 	%r79, [%rd8+56];
	st.shared.u32 	[%r65+1792], %r79;
	ld.global.u32 	%r80, [%rd8+60];
	st.shared.u32 	[%r65+1920], %r80;
	add.s32 	%r154, %r154, 16;
	setp.ne.s32 	%p3, %r154, 128;
	@%p3 bra 	$L__BB0_5;
	bar.sync 	0;
	ld.shared.u32 	%r155, [%r5];
	mov.b32 	%r156, 0;
$L__BB0_7:
	shl.b32 	%r82, %r156, 2;
	add.s32 	%r83, %r8, %r82;
	ld.shared.u32 	%r84, [%r83];
	shl.b32 	%r85, %r156, 7;
	add.s32 	%r86, %r10, %r85;
	ld.shared.u32 	%r87, [%r86];
	sub.s32 	%r88, %r84, %r87;
	mad.lo.s32 	%r89, %r88, %r88, %r155;
	ld.shared.u32 	%r90, [%r83+4];
	ld.shared.u32 	%r91, [%r86+128];
	sub.s32 	%r92, %r90, %r91;
	mad.lo.s32 	%r93, %r92, %r92, %r89;
	ld.shared.u32 	%r94, [%r83+8];
	ld.shared.u32 	%r95, [%r86+256];
	sub.s32 	%r96, %r94, %r95;
	mad.lo.s32 	%r97, %r96, %r96, %r93;
	ld.shared.u32 	%r98, [%r83+12];
	ld.shared.u32 	%r99, [%r86+384];
	sub.s32 	%r100, %r98, %r99;
	mad.lo.s32 	%r101, %r100, %r100, %r97;
	ld.shared.u32 	%r102, [%r83+16];
	ld.shared.u32 	%r103, [%r86+512];
	sub.s32 	%r104, %r102, %r103;
	mad.lo.s32 	%r105, %r104, %r104, %r101;
	ld.shared.u32 	%r106, [%r83+20];
	ld.shared.u32 	%r107, [%r86+640];
	sub.s32 	%r108, %r106, %r107;
	mad.lo.s32 	%r109, %r108, %r108, %r105;
	ld.shared.u32 	%r110, [%r83+24];
	ld.shared.u32 	%r111, [%r86+768];
	sub.s32 	%r112, %r110, %r111;
	mad.lo.s32 	%r113, %r112, %r112, %r109;
	ld.shared.u32 	%r114, [%r83+28];
	ld.shared.u32 	%r115, [%r86+896];
	sub.s32 	%r116, %r114, %r115;
	mad.lo.s32 	%r117, %r116, %r116, %r113;
	ld.shared.u32 	%r118, [%r83+32];
	ld.shared.u32 	%r119, [%r86+1024];
	sub.s32 	%r120, %r118, %r119;
	mad.lo.s32 	%r121, %r120, %r120, %r117;
	ld.shared.u32 	%r122, [%r83+36];
	ld.shared.u32 	%r123, [%r86+1152];
	sub.s32 	%r124, %r122, %r123;
	mad.lo.s32 	%r125, %r124, %r124, %r121;
	ld.shared.u32 	%r126, [%r83+40];
	ld.shared.u32 	%r127, [%r86+1280];
	sub.s32 	%r128, %r126, %r127;
	mad.lo.s32 	%r129, %r128, %r128, %r125;
	ld.shared.u32 	%r130, [%r83+44];
	ld.shared.u32 	%r131, [%r86+1408];
	sub.s32 	%r132, %r130, %r131;
	mad.lo.s32 	%r133, %r132, %r132, %r129;
	ld.shared.u32 	%r134, [%r83+48];
	ld.shared.u32 	%r135, [%r86+1536];
	sub.s32 	%r136, %r134, %r135;
	mad.lo.s32 	%r137, %r136, %r136, %r133;
	ld.shared.u32 	%r138, [%r83+52];
	ld.shared.u32 	%r139, [%r86+1664];
	sub.s32 	%r140, %r138, %r139;
	mad.lo.s32 	%r141, %r140, %r140, %r137;
	ld.shared.u32 	%r142, [%r83+56];
	ld.shared.u32 	%r143, [%r86+1792];
	sub.s32 	%r144, %r142, %r143;
	mad.lo.s32 	%r145, %r144, %r144, %r141;
	ld.shared.u32 	%r146, [%r83+60];
	ld.shared.u32 	%r147, [%r86+1920];
	sub.s32 	%r148, %r146, %r147;
	mad.lo.s32 	%r155, %r148, %r148, %r145;
	add.s32 	%r156, %r156, 16;
	setp.ne.s32 	%p4, %r156, 128;
	@%p4 bra 	$L__BB0_7;
	st.shared.u32 	[%r5], %r155;
	bar.sync 	0;
	add.s32 	%r151, %r151, 1;
	setp.ne.s32 	%p5, %r151, %r6;
	@%p5 bra 	$L__BB0_2;
$L__BB0_9:
	cvta.to.global.u64 	%rd9, %rd3;
	ld.shared.u32 	%r149, [%r5];
	mad.lo.s32 	%r150, %r3, %r27, %r4;
	mul.wide.s32 	%rd10, %r150, 4;
	add.s64 	%rd11, %rd9, %rd10;
	st.global.u32 	[%rd11], %r149;
	ret;

}
	// .globl	_Z3knniiPiS_S_
.visible .entry _Z3knniiPiS_S_(
	.param .u32 _Z3knniiPiS_S__param_0,
	.param .u32 _Z3knniiPiS_S__param_1,
	.param .u64 .ptr .align 1 _Z3knniiPiS_S__param_2,
	.param .u64 .ptr .align 1 _Z3knniiPiS_S__param_3,
	.param .u64 .ptr .align 1 _Z3knniiPiS_S__param_4
)
{
	.reg .pred 	%p<12>;
	.reg .b32 	%r<47>;
	.reg .b64 	%rd<11>;

	ld.param.u32 	%r18, [_Z3knniiPiS_S__param_0];
	ld.param.u32 	%r19, [_Z3knniiPiS_S__param_1];
	ld.param.u64 	%rd4, [_Z3knniiPiS_S__param_3];
	ld.param.u64 	%rd5, [_Z3knniiPiS_S__param_4];
	cvta.to.global.u64 	%rd1, %rd5;
	bar.sync 	0;
	setp.lt.s32 	%p1, %r19, 1;
	@%p1 bra 	$L__BB1_19;
	mov.u32 	%r1, %ctaid.x;
	cvta.to.global.u64 	%rd6, %rd4;
	mov.u32 	%r2, %tid.x;
	mad.lo.s32 	%r21, %r18, %r1, %r2;
	mul.wide.s32 	%rd7, %r21, 4;
	add.s64 	%rd2, %rd6, %rd7;
	shl.b32 	%r22, %r2, 2;
	mov.u32 	%r23, SMem;
	add.s32 	%r3, %r23, %r22;
	shl.b32 	%r24, %r1, 2;
	add.s32 	%r4, %r23, %r24;
	mul.lo.s32 	%r5, %r19, %r1;
	add.s32 	%r25, %r5, %r2;
	mul.wide.u32 	%rd8, %r25, 4;
	add.s64 	%rd3, %rd1, %rd8;
	shl.b32 	%r6, %r18, 2;
	add.s32 	%r7, %r3, %r6;
	mov.u32 	%r8, %ntid.x;
	add.s32 	%r9, %r23, %r6;
	mov.b32 	%r45, 0;
$L__BB1_2:
	setp.ne.s32 	%p2, %r2, %r1;
	@%p2 bra 	$L__BB1_4;
	mov.b32 	%r27, 10000000;
	st.shared.u32 	[%r4], %r27;
	bra.uni 	$L__BB1_5;
$L__BB1_4:
	ld.global.u32 	%r26, [%rd2];
	st.shared.u32 	[%r3], %r26;
$L__BB1_5:
	setp.ge.u32 	%p3, %r2, %r45;
	@%p3 bra 	$L__BB1_7;
	ld.global.u32 	%r28, [%rd3];
	shl.b32 	%r29, %r28, 2;
	add.s32 	%r31, %r23, %r29;
	mov.b32 	%r32, 10000000;
	st.shared.u32 	[%r31], %r32;
$L__BB1_7:
	setp.ge.u32 	%p4, %r2, %r45;
	st.shared.u32 	[%r7], %r2;
	bar.sync 	0;
	@%p4 bra 	$L__BB1_9;
	ld.global.u32 	%r33, [%rd3];
	shl.b32 	%r34, %r33, 2;
	add.s32 	%r36, %r23, %r34;
	mov.b32 	%r37, 10000000;
	st.shared.u32 	[%r36], %r37;
$L__BB1_9:
	setp.lt.u32 	%p5, %r8, 2;
	bar.sync 	0;
	@%p5 bra 	$L__BB1_18;
	mov.u32 	%r46, %r8;
$L__BB1_11:
	mov.u32 	%r11, %r46;
	shr.u32 	%r46, %r11, 1;
	setp.ge.u32 	%p6, %r2, %r46;
	@%p6 bra 	$L__BB1_17;
	ld.shared.u32 	%r13, [%r3];
	shl.b32 	%r38, %r46, 2;
	add.s32 	%r14, %r3, %r38;
	ld.shared.u32 	%r15, [%r14];
	setp.ne.s32 	%p7, %r13, %r15;
	@%p7 bra 	$L__BB1_15;
	ld.shared.u32 	%r41, [%r7];
	add.s32 	%r42, %r14, %r6;
	ld.shared.u32 	%r16, [%r42];
	setp.le.s32 	%p9, %r41, %r16;
	@%p9 bra 	$L__BB1_17;
	st.shared.u32 	[%r7], %r16;
	bra.uni 	$L__BB1_17;
$L__BB1_15:
	setp.le.s32 	%p8, %r13, %r15;
	@%p8 bra 	$L__BB1_17;
	st.shared.u32 	[%r3], %r15;
	add.s32 	%r39, %r14, %r6;
	ld.shared.u32 	%r40, [%r39];
	st.shared.u32 	[%r7], %r40;
$L__BB1_17:
	bar.sync 	0;
	setp.gt.u32 	%p10, %r11, 3;
	@%p10 bra 	$L__BB1_11;
$L__BB1_18:
	ld.shared.u32 	%r43, [%r9];
	add.s32 	%r44, %r45, %r5;
	mul.wide.u32 	%rd9, %r44, 4;
	add.s64 	%rd10, %rd1, %rd9;
	st.global.u32 	[%rd10], %r43;
	bar.sync 	0;
	add.s32 	%r45, %r45, 1;
	setp.ne.s32 	%p11, %r45, %r19;
	@%p11 bra 	$L__BB1_2;
$L__BB1_19:
	ret;

}


// ===== COMPILED SASS (sm_100) =====

	.target	sm_100

	.elftype	@"ET_EXEC"


//--------------------- .note.nv.tkinfo           --------------------------
	.section	.note.nv.tkinfo,"",@"SHT_NOTE"
	.sectionflags	@"SHF_NOTE_NV_TKINFO"
	.tkinfo
        /*0018*/ 	.word	0x00000002
        /*0030*/ 	.string	""
        /*0030*/ 	.string	"ptxas"
        /*0030*/ 	.string	"Cuda compilation tools, release 13.0, V13.0.88"
        /*0030*/ 	.string	"Build cuda_13.0.r13.0/compiler.36424714_0"
        /*0030*/ 	.string	"-arch sm_100 -m 64 "



//--------------------- .note.nv.cuinfo           --------------------------
	.section	.note.nv.cuinfo,"",@"SHT_NOTE"
	.sectionflags	@"SHF_NOTE_NV_CUINFO"
        /*0018*/ 	.short	0x0002
        /*001a*/ 	.short	0x0064
        /*001c*/ 	.short	0x0082
	.zero		2


//--------------------- .nv.info                  --------------------------
	.section	.nv.info,"",@"SHT_CUDA_INFO"
	.align	4


	//----- nvinfo : EIATTR_REGCOUNT
	.align		4
        /*0000*/ 	.byte	0x04, 0x2f
        /*0002*/ 	.short	(.L_1 - .L_0)
	.align		4
.L_0:
        /*0004*/ 	.word	index@(_Z11computeDistiiPiS_)
        /*0008*/ 	.word	0x00000020


	//----- nvinfo : EIATTR_FRAME_SIZE
	.align		4
.L_1:
        /*000c*/ 	.byte	0x04, 0x11
        /*000e*/ 	.short	(.L_3 - .L_2)
	.align		4
.L_2:
        /*0010*/ 	.word	index@(_Z11computeDistiiPiS_)
        /*0014*/ 	.word	0x00000000


	//----- nvinfo : EIATTR_REGCOUNT
	.align		4
.L_3:
        /*0018*/ 	.byte	0x04, 0x2f
        /*001a*/ 	.short	(.L_5 - .L_4)
	.align		4
.L_4:
        /*001c*/ 	.word	index@(_Z3knniiPiS_S_)
        /*0020*/ 	.word	0x00000016


	//----- nvinfo : EIATTR_FRAME_SIZE
	.align		4
.L_5:
        /*0024*/ 	.byte	0x04, 0x11
        /*0026*/ 	.short	(.L_7 - .L_6)
	.align		4
.L_6:
        /*0028*/ 	.word	index@(_Z3knniiPiS_S_)
        /*002c*/ 	.word	0x00000000


	//----- nvinfo : EIATTR_MIN_STACK_SIZE
	.align		4
.L_7:
        /*0030*/ 	.byte	0x04, 0x12
        /*0032*/ 	.short	(.L_9 - .L_8)
	.align		4
.L_8:
        /*0034*/ 	.word	index@(_Z3knniiPiS_S_)
        /*0038*/ 	.word	0x00000000


	//----- nvinfo : EIATTR_MIN_STACK_SIZE
	.align		4
.L_9:
        /*003c*/ 	.byte	0x04, 0x12
        /*003e*/ 	.short	(.L_11 - .L_10)
	.align		4
.L_10:
        /*0040*/ 	.word	index@(_Z11computeDistiiPiS_)
        /*0044*/ 	.word	0x00000000
.L_11:


//--------------------- .nv.compat                --------------------------
	.section	.nv.compat,"",@"SHT_CUDA_COMPAT_INFO"
	.align	4
        /*0000*/ 	.byte	0x02, 0x09, 0x00, 0x00, 0x02, 0x02, 0x01, 0x00, 0x02, 0x05, 0x05, 0x00, 0x03, 0x07, 0x01, 0x01
        /*0010*/ 	.byte	0x02, 0x03, 0x00, 0x00, 0x02, 0x06, 0x01, 0x00, 0x04, 0x0b, 0x08, 0x00, 0x09, 0x00, 0x00, 0x00
        /*0020*/ 	.byte	0x00, 0x00, 0x00, 0x00


//--------------------- .nv.info._Z3knniiPiS_S_   --------------------------
	.section	.nv.info._Z3knniiPiS_S_,"",@"SHT_CUDA_INFO"
	.sectionflags	@""
	.align	4


	//----- nvinfo : EIATTR_CUDA_API_VERSION
	.align		4
        /*0000*/ 	.byte	0x04, 0x37
        /*0002*/ 	.short	(.L_13 - .L_12)
.L_12:
        /*0004*/ 	.word	0x00000082


	//----- nvinfo : EIATTR_KPARAM_INFO
	.align		4
.L_13:
        /*0008*/ 	.byte	0x04, 0x17
        /*000a*/ 	.short	(.L_15 - .L_14)
.L_14:
        /*000c*/ 	.word	0x00000000
        /*0010*/ 	.short	0x0004
        /*0012*/ 	.short	0x0018
        /*0014*/ 	.byte	0x00, 0xf5, 0x21, 0x00


	//----- nvinfo : EIATTR_KPARAM_INFO
	.align		4
.L_15:
        /*0018*/ 	.byte	0x04, 0x17
        /*001a*/ 	.short	(.L_17 - .L_16)
.L_16:
        /*001c*/ 	.word	0x00000000
        /*0020*/ 	.short	0x0003
        /*0022*/ 	.short	0x0010
        /*0024*/ 	.byte	0x00, 0xf5, 0x21, 0x00


	//----- nvinfo : EIATTR_KPARAM_INFO
	.align		4
.L_17:
        /*0028*/ 	.byte	0x04, 0x17
        /*002a*/ 	.short	(.L_19 - .L_18)
.L_18:
        /*002c*/ 	.word	0x00000000
        /*0030*/ 	.short	0x0002
        /*0032*/ 	.short	0x0008
        /*0034*/ 	.byte	0x00, 0xf5, 0x21, 0x00


	//----- nvinfo : EIATTR_KPARAM_INFO
	.align		4
.L_19:
        /*0038*/ 	.byte	0x04, 0x17
        /*003a*/ 	.short	(.L_21 - .L_20)
.L_20:
        /*003c*/ 	.word	0x00000000
        /*0040*/ 	.short	0x0001
        /*0042*/ 	.short	0x0004
        /*0044*/ 	.byte	0x00, 0xf0, 0x11, 0x00


	//----- nvinfo : EIATTR_KPARAM_INFO
	.align		4
.L_21:
        /*0048*/ 	.byte	0x04, 0x17
        /*004a*/ 	.short	(.L_23 - .L_22)
.L_22:
        /*004c*/ 	.word	0x00000000
        /*0050*/ 	.short	0x0000
        /*0052*/ 	.short	0x0000
        /*0054*/ 	.byte	0x00, 0xf0, 0x11, 0x00


	//----- nvinfo : EIATTR_SPARSE_MMA_MASK
	.align		4
.L_23:
        /*0058*/ 	.byte	0x03, 0x50
        /*005a*/ 	.short	0x0000


	//----- nvinfo : EIATTR_MAXREG_COUNT
	.align		4
        /*005c*/ 	.byte	0x03, 0x1b
        /*005e*/ 	.short	0x00ff


	//----- nvinfo : EIATTR_NUM_BARRIERS
	.align		4
        /*0060*/ 	.byte	0x02, 0x4c
        /*0062*/ 	.byte	0x01
	.zero		1


	//----- nvinfo : EIATTR_MERCURY_ISA_VERSION
	.align		4
        /*0064*/ 	.byte	0x03, 0x5f
        /*0066*/ 	.short	0x0101


	//----- nvinfo : EIATTR_VRC_CTA_INIT_COUNT
	.align		4
        /*0068*/ 	.byte	0x02, 0x4a
	.zero		1
	.zero		1


	//----- nvinfo : EIATTR_EXIT_INSTR_OFFSETS
	.align		4
        /*006c*/ 	.byte	0x04, 0x1c
        /*006e*/ 	.short	(.L_25 - .L_24)


	//   ....[0]....
.L_24:
        /*0070*/ 	.word	0x00000040


	//   ....[1]....
        /*0074*/ 	.word	0x00000550


	//----- nvinfo : EIATTR_CRS_STACK_SIZE
	.align		4
.L_25:
        /*0078*/ 	.byte	0x04, 0x1e
        /*007a*/ 	.short	(.L_27 - .L_26)
.L_26:
        /*007c*/ 	.word	0x00000000


	//----- nvinfo : EIATTR_CBANK_PARAM_SIZE
	.align		4
.L_27:
        /*0080*/ 	.byte	0x03, 0x19
        /*0082*/ 	.short	0x0020


	//----- nvinfo : EIATTR_PARAM_CBANK
	.align		4
        /*0084*/ 	.byte	0x04, 0x0a
        /*0086*/ 	.short	(.L_29 - .L_28)
	.align		4
.L_28:
        /*0088*/ 	.word	index@(.nv.constant0._Z3knniiPiS_S_)
        /*008c*/ 	.short	0x0380
        /*008e*/ 	.short	0x0020


	//----- nvinfo : EIATTR_SW_WAR
	.align		4
.L_29:
        /*0090*/ 	.byte	0x04, 0x36
        /*0092*/ 	.short	(.L_31 - .L_30)
.L_30:
        /*0094*/ 	.word	0x00000008
.L_31:


//--------------------- .nv.info._Z11computeDistiiPiS_ --------------------------
	.section	.nv.info._Z11computeDistiiPiS_,"",@"SHT_CUDA_INFO"
	.sectionflags	@""
	.align	4


	//----- nvinfo : EIATTR_CUDA_API_VERSION
	.align		4
        /*0000*/ 	.byte	0x04, 0x37
        /*0002*/ 	.short	(.L_33 - .L_32)
.L_32:
        /*0004*/ 	.word	0x00000082


	//----- nvinfo : EIATTR_KPARAM_INFO
	.align		4
.L_33:
        /*0008*/ 	.byte	0x04, 0x17
        /*000a*/ 	.short	(.L_35 - .L_34)
.L_34:
        /*000c*/ 	.word	0x00000000
        /*0010*/ 	.short	0x0003
        /*0012*/ 	.short	0x0010
        /*0014*/ 	.byte	0x00, 0xf5, 0x21, 0x00


	//----- nvinfo : EIATTR_KPARAM_INFO
	.align		4
.L_35:
        /*0018*/ 	.byte	0x04, 0x17
        /*001a*/ 	.short	(.L_37 - .L_36)
.L_36:
        /*001c*/ 	.word	0x00000000
        /*0020*/ 	.short	0x0002
        /*0022*/ 	.short	0x0008
        /*0024*/ 	.byte	0x00, 0xf5, 0x21, 0x00


	//----- nvinfo : EIATTR_KPARAM_INFO
	.align		4
.L_37:
        /*0028*/ 	.byte	0x04, 0x17
        /*002a*/ 	.short	(.L_39 - .L_38)
.L_38:
        /*002c*/ 	.word	0x00000000
        /*0030*/ 	.short	0x0001
        /*0032*/ 	.short	0x0004
        /*0034*/ 	.byte	0x00, 0xf0, 0x11, 0x00


	//----- nvinfo : EIATTR_KPARAM_INFO
	.align		4
.L_39:
        /*0038*/ 	.byte	0x04, 0x17
        /*003a*/ 	.short	(.L_41 - .L_40)
.L_40:
        /*003c*/ 	.word	0x00000000
        /*0040*/ 	.short	0x0000
        /*0042*/ 	.short	0x0000
        /*0044*/ 	.byte	0x00, 0xf0, 0x11, 0x00


	//----- nvinfo : EIATTR_SPARSE_MMA_MASK
	.align		4
.L_41:
        /*0048*/ 	.byte	0x03, 0x50
        /*004a*/ 	.short	0x0000


	//----- nvinfo : EIATTR_MAXREG_COUNT
	.align		4
        /*004c*/ 	.byte	0x03, 0x1b
        /*004e*/ 	.short	0x00ff


	//----- nvinfo : EIATTR_NUM_BARRIERS
	.align		4
        /*0050*/ 	.byte	0x02, 0x4c
        /*0052*/ 	.byte	0x01
	.zero		1


	//----- nvinfo : EIATTR_MERCURY_ISA_VERSION
	.align		4
        /*0054*/ 	.byte	0x03, 0x5f
        /*0056*/ 	.short	0x0101


	//----- nvinfo : EIATTR_VRC_CTA_INIT_COUNT
	.align		4
        /*0058*/ 	.byte	0x02, 0x4a
	.zero		1
	.zero		1


	//----- nvinfo : EIATTR_EXIT_INSTR_OFFSETS
	.align		4
        /*005c*/ 	.byte	0x04, 0x1c
        /*005e*/ 	.short	(.L_43 - .L_42)


	//   ....[0]....
.L_42:
        /*0060*/ 	.word	0x00001560


	//----- nvinfo : EIATTR_CBANK_PARAM_SIZE
	.align		4
.L_43:
        /*0064*/ 	.byte	0x03, 0x19
        /*0066*/ 	.short	0x0018


	//----- nvinfo : EIATTR_PARAM_CBANK
	.align		4
        /*0068*/ 	.byte	0x04, 0x0a
        /*006a*/ 	.short	(.L_45 - .L_44)
	.align		4
.L_44:
        /*006c*/ 	.word	index@(.nv.constant0._Z11computeDistiiPiS_)
        /*0070*/ 	.short	0x0380
        /*0072*/ 	.short	0x0018


	//----- nvinfo : EIATTR_SW_WAR
	.align		4
.L_45:
        /*0074*/ 	.byte	0x04, 0x36
        /*0076*/ 	.short	(.L_47 - .L_46)
.L_46:
        /*0078*/ 	.word	0x00000008
.L_47:


//--------------------- .nv.callgraph             --------------------------
	.section	.nv.callgraph,"",@"SHT_CUDA_CALLGRAPH"
	.align	4
	.sectionentsize	8
	.align		4
        /*0000*/ 	.word	0x00000000
	.align		4
        /*0004*/ 	.word	0xffffffff
	.align		4
        /*0008*/ 	.word	0x00000000
	.align		4
        /*000c*/ 	.word	0xfffffffe
	.align		4
        /*0010*/ 	.word	0x00000000
	.align		4
        /*0014*/ 	.word	0xfffffffd
	.align		4
        /*0018*/ 	.word	0x00000000
	.align		4
        /*001c*/ 	.word	0xfffffffc


//--------------------- .text._Z3knniiPiS_S_      --------------------------
	.section	.text._Z3knniiPiS_S_,"ax",@progbits
	.align	128
        .global         _Z3knniiPiS_S_
        .type           _Z3knniiPiS_S_,@function
        .size           _Z3knniiPiS_S_,(.L_x_15 - _Z3knniiPiS_S_)
        .other          _Z3knniiPiS_S_,@"STO_CUDA_ENTRY STV_DEFAULT"
_Z3knniiPiS_S_:
.text._Z3knniiPiS_S_:
[----:B------:R-:W-:Y:S08]  /*0000*/  LDC R1, c[0x0][0x37c] ;  /* 0x0000df00ff017b82 */ /* 0x000ff00000000800 */
[----:B------:R-:W0:Y:S08]  /*0010*/  LDC R9, c[0x0][0x384] ;  /* 0x0000e100ff097b82 */ /* 0x000e300000000800 */
[----:B------:R-:W-:Y:S01]  /*0020*/  BAR.SYNC.DEFER_BLOCKING 0x0 ;  /* 0x0000000000007b1d */ /* 0x000fe20000010000 */
[----:B0-----:R-:W-:-:S13]  /*0030*/  ISETP.GE.AND P0, PT, R9, 0x1, PT ;  /* 0x000000010900780c */ /* 0x001fda0003f06270 */
[----:B------:R-:W-:Y:S05]  /*0040*/  @!P0 EXIT ;  /* 0x000000000000894d */ /* 0x000fea0003800000 */
[----:B------:R-:W0:Y:S01]  /*0050*/  S2R R0, SR_TID.X ;  /* 0x0000000000007919 */ /* 0x000e220000002100 */
[----:B------:R-:W1:Y:S01]  /*0060*/  S2UR UR5, SR_CgaCtaId ;  /* 0x00000000000579c3 */ /* 0x000e620000008800 */
[----:B------:R-:W-:Y:S01]  /*0070*/  UMOV UR4, 0x400 ;  /* 0x0000040000047882 */ /* 0x000fe20000000000 */
[----:B------:R-:W2:Y:S01]  /*0080*/  LDCU UR7, c[0x0][0x360] ;  /* 0x00006c00ff0777ac */ /* 0x000ea20008000800 */
[----:B------:R-:W3:Y:S05]  /*0090*/  LDCU.64 UR8, c[0x0][0x358] ;  /* 0x00006b00ff0877ac */ /* 0x000eea0008000a00 */
[----:B------:R-:W4:Y:S08]  /*00a0*/  S2UR UR6, SR_CTAID.X ;  /* 0x00000000000679c3 */ /* 0x000f300000002500 */
[----:B------:R-:W5:Y:S08]  /*00b0*/  LDC R11, c[0x0][0x380] ;  /* 0x0000e000ff0b7b82 */ /* 0x000f700000000800 */
[----:B------:R-:W2:Y:S01]  /*00c0*/  LDC.64 R2, c[0x0][0x390] ;  /* 0x0000e400ff027b82 */ /* 0x000ea20000000a00 */
[----:B-1----:R-:W-:-:S06]  /*00d0*/  ULEA UR4, UR5, UR4, 0x18 ;  /* 0x0000000405047291 */ /* 0x002fcc000f8ec0ff */
[----:B0-----:R-:W-:Y:S01]  /*00e0*/  LEA R6, R0, UR4, 0x2 ;  /* 0x0000000400067c11 */ /* 0x001fe2000f8e10ff */
[----:B------:R-:W0:Y:S01]  /*00f0*/  LDC.64 R4, c[0x0][0x398] ;  /* 0x0000e600ff047b82 */ /* 0x000e220000000a00 */
[--C-:B----4-:R-:W-:Y:S01]  /*0100*/  IMAD R9, R9, UR6, R0.reuse ;  /* 0x0000000609097c24 */ /* 0x110fe2000f8e0200 */
[----:B------:R-:W-:Y:S02]  /*0110*/  ULEA UR5, UR6, UR4, 0x2 ;  /* 0x0000000406057291 */ /* 0x000fe4000f8e10ff */
[----:B-----5:R-:W-:-:S04]  /*0120*/  IMAD R7, R11, UR6, R0 ;  /* 0x000000060b077c24 */ /* 0x020fc8000f8e0200 */
[----:B--2---:R-:W-:Y:S01]  /*0130*/  IMAD.WIDE R2, R7, 0x4, R2 ;  /* 0x0000000407027825 */ /* 0x004fe200078e0202 */
[----:B------:R-:W-:-:S03]  /*0140*/  LEA R7, R11, UR4, 0x2 ;  /* 0x000000040b077c11 */ /* 0x000fc6000f8e10ff */
[----:B------:R-:W-:Y:S02]  /*0150*/  IMAD R11, R11, 0x4, R6 ;  /* 0x000000040b0b7824 */ /* 0x000fe400078e0206 */
[----:B0-----:R-:W-:-:S04]  /*0160*/  IMAD.WIDE.U32 R4, R9, 0x4, R4 ;  /* 0x0000000409047825 */ /* 0x001fc800078e0004 */
[----:B---3--:R-:W-:-:S07]  /*0170*/  IMAD.MOV.U32 R9, RZ, RZ, RZ ;  /* 0x000000ffff097224 */ /* 0x008fce00078e00ff */
.L_x_7:
[C---:B------:R-:W-:Y:S02]  /*0180*/  ISETP.GE.U32.AND P1, PT, R0.reuse, R9, PT ;  /* 0x000000090000720c */ /* 0x040fe40003f26070 */
[----:B------:R-:W-:-:S11]  /*0190*/  ISETP.NE.AND P0, PT, R0, UR6, PT ;  /* 0x0000000600007c0c */ /* 0x000fd6000bf05270 */
[----:B------:R-:W2:Y:S04]  /*01a0*/  @!P1 LDG.E R8, desc[UR8][R4.64] ;  /* 0x0000000804089981 */ /* 0x000ea8000c1e1900 */
[----:B0-----:R-:W3:Y:S01]  /*01b0*/  @P0 LDG.E R13, desc[UR8][R2.64] ;  /* 0x00000008020d0981 */ /* 0x001ee2000c1e1900 */
[----:B------:R-:W-:Y:S01]  /*01c0*/  @!P0 IMAD.MOV.U32 R10, RZ, RZ, 0x989680 ;  /* 0x00989680ff0a8424 */ /* 0x000fe200078e00ff */
[----:B------:R-:W-:Y:S01]  /*01d0*/  @!P1 MOV R15, 0x989680 ;  /* 0x00989680000f9802 */ /* 0x000fe20000000f00 */
[----:B------:R-:W-:Y:S03]  /*01e0*/  BSSY.RECONVERGENT B0, `(.L_x_0) ;  /* 0x000000c000007945 */ /* 0x000fe60003800200 */
[----:B------:R0:W-:Y:S01]  /*01f0*/  @!P0 STS [UR5], R10 ;  /* 0x0000000aff008988 */ /* 0x0001e20008000805 */
[----:B--2---:R-:W-:-:S03]  /*0200*/  @!P1 LEA R8, R8, UR4, 0x2 ;  /* 0x0000000408089c11 */ /* 0x004fc6000f8e10ff */
[----:B---3--:R0:W-:Y:S04]  /*0210*/  @P0 STS [R6], R13 ;  /* 0x0000000d06000388 */ /* 0x0081e80000000800 */
[----:B------:R0:W-:Y:S04]  /*0220*/  @!P1 STS [R8], R15 ;  /* 0x0000000f08009388 */ /* 0x0001e80000000800 */
[----:B------:R0:W-:Y:S01]  /*0230*/  STS [R11], R0 ;  /* 0x000000000b007388 */ /* 0x0001e20000000800 */
[----:B------:R-:W-:Y:S06]  /*0240*/  BAR.SYNC.DEFER_BLOCKING 0x0 ;  /* 0x0000000000007b1d */ /* 0x000fec0000010000 */
[----:B------:R-:W-:Y:S05]  /*0250*/  @P1 BRA `(.L_x_1) ;  /* 0x0000000000101947 */ /* 0x000fea0003800000 */
[----:B0-----:R-:W2:Y:S01]  /*0260*/  LDG.E R8, desc[UR8][R4.64] ;  /* 0x0000000804087981 */ /* 0x001ea2000c1e1900 */
[----:B------:R-:W-:Y:S01]  /*0270*/  IMAD.MOV.U32 R13, RZ, RZ, 0x989680 ;  /* 0x00989680ff0d7424 */ /* 0x000fe200078e00ff */
[----:B--2---:R-:W-:-:S05]  /*0280*/  LEA R8, R8, UR4, 0x2 ;  /* 0x0000000408087c11 */ /* 0x004fca000f8e10ff */
[----:B------:R1:W-:Y:S02]  /*0290*/  STS [R8], R13 ;  /* 0x0000000d08007388 */ /* 0x0003e40000000800 */
.L_x_1:
[----:B------:R-:W-:Y:S05]  /*02a0*/  BSYNC.RECONVERGENT B0 ;  /* 0x0000000000007941 */ /* 0x000fea0003800200 */
.L_x_0:
[----:B------:R-:W-:Y:S01]  /*02b0*/  BAR.SYNC.DEFER_BLOCKING 0x0 ;  /* 0x0000000000007b1d */ /* 0x000fe20000010000 */
[----:B------:R-:W-:-:S09]  /*02c0*/  UISETP.GE.U32.AND UP0, UPT, UR7, 0x2, UPT ;  /* 0x000000020700788c */ /* 0x000fd2000bf06070 */
[----:B------:R-:W-:Y:S05]  /*02d0*/  BRA.U !UP0, `(.L_x_2) ;  /* 0x0000000108747547 */ /* 0x000fea000b800000 */
[----:B------:R-:W2:Y:S01]  /*02e0*/  LDC R17, c[0x0][0x380] ;  /* 0x0000e000ff117b82 */ /* 0x000ea20000000800 */
[----:B01----:R-:W-:-:S07]  /*02f0*/  IMAD.U32 R13, RZ, RZ, UR7 ;  /* 0x00000007ff0d7e24 */ /* 0x003fce000f8e00ff */
.L_x_6:
[----:B------:R-:W-:Y:S01]  /*0300*/  MOV R12, R13 ;  /* 0x0000000d000c7202 */ /* 0x000fe20000000f00 */
[----:B------:R-:W-:Y:S01]  /*0310*/  BSSY.RECONVERGENT B0, `(.L_x_3) ;  /* 0x0000016000007945 */ /* 0x000fe20003800200 */
[----:B------:R-:W-:-:S04]  /*0320*/  SHF.R.U32.HI R13, RZ, 0x1, R13 ;  /* 0x00000001ff0d7819 */ /* 0x000fc8000001160d */
[----:B------:R-:W-:-:S13]  /*0330*/  ISETP.GE.U32.AND P0, PT, R0, R13, PT ;  /* 0x0000000d0000720c */ /* 0x000fda0003f06070 */
[----:B01----:R-:W-:Y:S05]  /*0340*/  @P0 BRA `(.L_x_4) ;  /* 0x0000000000480947 */ /* 0x003fea0003800000 */
[----:B------:R-:W-:Y:S01]  /*0350*/  IMAD R10, R13, 0x4, R6 ;  /* 0x000000040d0a7824 */ /* 0x000fe200078e0206 */
[----:B------:R-:W-:Y:S04]  /*0360*/  LDS R8, [R6] ;  /* 0x0000000006087984 */ /* 0x000fe80000000800 */
[----:B------:R-:W0:Y:S02]  /*0370*/  LDS R15, [R10] ;  /* 0x000000000a0f7984 */ /* 0x000e240000000800 */
[----:B0-----:R-:W-:-:S13]  /*0380*/  ISETP.NE.AND P0, PT, R8, R15, PT ;  /* 0x0000000f0800720c */ /* 0x001fda0003f05270 */
[----:B------:R-:W-:Y:S05]  /*0390*/  @P0 BRA `(.L_x_5) ;  /* 0x00000000001c0947 */ /* 0x000fea0003800000 */
[----:B--2---:R-:W-:Y:S01]  /*03a0*/  IMAD R10, R17, 0x4, R10 ;  /* 0x00000004110a7824 */ /* 0x004fe200078e020a */
[----:B------:R-:W-:Y:S05]  /*03b0*/  LDS R8, [R11] ;  /* 0x000000000b087984 */ /* 0x000fea0000000800 */
[----:B------:R-:W0:Y:S02]  /*03c0*/  LDS R10, [R10] ;  /* 0x000000000a0a7984 */ /* 0x000e240000000800 */
[----:B0-----:R-:W-:-:S13]  /*03d0*/  ISETP.GT.AND P0, PT, R8, R10, PT ;  /* 0x0000000a0800720c */ /* 0x001fda0003f04270 */
[----:B------:R-:W-:Y:S05]  /*03e0*/  @!P0 BRA `(.L_x_4) ;  /* 0x0000000000208947 */ /* 0x000fea0003800000 */
[----:B------:R1:W-:Y:S01]  /*03f0*/  STS [R11], R10 ;  /* 0x0000000a0b007388 */ /* 0x0003e20000000800 */
[----:B------:R-:W-:Y:S05]  /*0400*/  BRA `(.L_x_4) ;  /* 0x0000000000187947 */ /* 0x000fea0003800000 */
.L_x_5:
[----:B------:R-:W-:-:S13]  /*0410*/  ISETP.GT.AND P0, PT, R8, R15, PT ;  /* 0x0000000f0800720c */ /* 0x000fda0003f04270 */
[----:B------:R-:W0:Y:S01]  /*0420*/  @P0 LDC R19, c[0x0][0x380] ;  /* 0x0000e000ff130b82 */ /* 0x000e220000000800 */
[----:B------:R-:W-:Y:S01]  /*0430*/  @P0 STS [R6], R15 ;  /* 0x0000000f06000388 */ /* 0x000fe20000000800 */
[----:B0-----:R-:W-:-:S06]  /*0440*/  @P0 LEA R8, R19, R10, 0x2 ;  /* 0x0000000a13080211 */ /* 0x001fcc00078e10ff */
[----:B------:R-:W0:Y:S04]  /*0450*/  @P0 LDS R8, [R8] ;  /* 0x0000000008080984 */ /* 0x000e280000000800 */
[----:B0-----:R0:W-:Y:S02]  /*0460*/  @P0 STS [R11], R8 ;  /* 0x000000080b000388 */ /* 0x0011e40000000800 */
.L_x_4:
[----:B------:R-:W-:Y:S05]  /*0470*/  BSYNC.RECONVERGENT B0 ;  /* 0x0000000000007941 */ /* 0x000fea0003800200 */
.L_x_3:
[----:B------:R-:W-:Y:S01]  /*0480*/  BAR.SYNC.DEFER_BLOCKING 0x0 ;  /* 0x0000000000007b1d */ /* 0x000fe20000010000 */
[----:B------:R-:W-:-:S13]  /*0490*/  ISETP.GT.U32.AND P0, PT, R12, 0x3, PT ;  /* 0x000000030c00780c */ /* 0x000fda0003f04070 */
[----:B------:R-:W-:Y:S05]  /*04a0*/  @P0 BRA `(.L_x_6) ;  /* 0xfffffffc00940947 */ /* 0x000fea000383ffff */
.L_x_2:
[----:B01----:R-:W2:Y:S01]  /*04b0*/  LDC R8, c[0x0][0x384] ;  /* 0x0000e100ff087b82 */ /* 0x003ea20000000800 */
[----:B------:R-:W0:Y:S07]  /*04c0*/  LDS R15, [R7] ;  /* 0x00000000070f7984 */ /* 0x000e2e0000000800 */
[----:B------:R-:W1:Y:S01]  /*04d0*/  LDC.64 R12, c[0x0][0x398] ;  /* 0x0000e600ff0c7b82 */ /* 0x000e620000000a00 */
[----:B--2---:R-:W-:Y:S02]  /*04e0*/  IMAD R17, R8, UR6, R9 ;  /* 0x0000000608117c24 */ /* 0x004fe4000f8e0209 */
[----:B------:R-:W-:-:S05]  /*04f0*/  VIADD R9, R9, 0x1 ;  /* 0x0000000109097836 */ /* 0x000fca0000000000 */
[----:B------:R-:W-:Y:S01]  /*0500*/  ISETP.NE.AND P0, PT, R9, R8, PT ;  /* 0x000000080900720c */ /* 0x000fe20003f05270 */
[----:B-1----:R-:W-:-:S05]  /*0510*/  IMAD.WIDE.U32 R12, R17, 0x4, R12 ;  /* 0x00000004110c7825 */ /* 0x002fca00078e000c */
[----:B0-----:R0:W-:Y:S01]  /*0520*/  STG.E desc[UR8][R12.64], R15 ;  /* 0x0000000f0c007986 */ /* 0x0011e2000c101908 */
[----:B------:R-:W-:Y:S06]  /*0530*/  BAR.SYNC.DEFER_BLOCKING 0x0 ;  /* 0x0000000000007b1d */ /* 0x000fec0000010000 */
[----:B------:R-:W-:Y:S05]  /*0540*/  @P0 BRA `(.L_x_7) ;  /* 0xfffffffc000c0947 */ /* 0x000fea000383ffff */
[----:B------:R-:W-:Y:S05]  /*0550*/  EXIT ;  /* 0x000000000000794d */ /* 0x000fea0003800000 */
.L_x_8:
[----:B------:R-:W-:-:S00]  /*0560*/  BRA `(.L_x_8) ;  /* 0xfffffffc00fc7947 */ /* 0x000fc0000383ffff */
[----:B------:R-:W-:-:S00]  /*0570*/  NOP ;  /* 0x0000000000007918 */ /* 0x000fc00000000000 */
        /* <DEDUP_REMOVED lines=8> */
.L_x_15:


//--------------------- .text._Z11computeDistiiPiS_ --------------------------
	.section	.text._Z11computeDistiiPiS_,"ax",@progbits
	.align	128
        .global         _Z11computeDistiiPiS_
        .type           _Z11computeDistiiPiS_,@function
        .size           _Z11computeDistiiPiS_,(.L_x_16 - _Z11computeDistiiPiS_)
        .other          _Z11computeDistiiPiS_,@"STO_CUDA_ENTRY STV_DEFAULT"
_Z11computeDistiiPiS_:
.text._Z11computeDistiiPiS_:
[----:B------:R-:W-:Y:S01]  /*0000*/  LDC R1, c[0x0][0x37c] ;  /* 0x0000df00ff017b82 */ /* 0x000fe20000000800 */
[----:B------:R-:W0:Y:S01]  /*0010*/  LDCU UR7, c[0x0][0x384] ;  /* 0x00007080ff0777ac */ /* 0x000e220008000800 */
[----:B------:R-:W1:Y:S06]  /*0020*/  S2R R5, SR_TID.Y ;  /* 0x0000000000057919 */ /* 0x000e6c0000002200 */
[----:B------:R-:W2:Y:S01]  /*0030*/  S2UR UR6, SR_CgaCtaId ;  /* 0x00000000000679c3 */ /* 0x000ea20000008800 */
[----:B------:R-:W-:Y:S01]  /*0040*/  UMOV UR4, 0x400 ;  /* 0x0000040000047882 */ /* 0x000fe20000000000 */
[----:B------:R-:W3:Y:S01]  /*0050*/  S2R R3, SR_TID.X ;  /* 0x0000000000037919 */ /* 0x000ee20000002100 */
[----:B------:R-:W-:Y:S01]  /*0060*/  UIADD3 UR5, UPT, UPT, UR4, 0x8000, URZ ;  /* 0x0000800004057890 */ /* 0x000fe2000fffe0ff */
[----:B------:R-:W4:Y:S01]  /*0070*/  LDCU.64 UR10, c[0x0][0x358] ;  /* 0x00006b00ff0a77ac */ /* 0x000f220008000a00 */
[----:B------:R-:W5:Y:S01]  /*0080*/  S2R R18, SR_CTAID.Y ;  /* 0x0000000000127919 */ /* 0x000f620000002600 */
[----:B------:R-:W4:Y:S01]  /*0090*/  S2R R17, SR_CTAID.X ;  /* 0x0000000000117919 */ /* 0x000f220000002500 */
[----:B0-----:R-:W-:-:S05]  /*00a0*/  I2FP.F32.S32 R0, UR7 ;  /* 0x0000000700007c45 */ /* 0x001fca0008201400 */
[----:B------:R-:W-:Y:S01]  /*00b0*/  FMUL R0, R0, 0.0078125 ;  /* 0x3c00000000007820 */ /* 0x000fe20000400000 */
[----:B--2---:R-:W-:-:S05]  /*00c0*/  ULEA UR5, UR6, UR5, 0x18 ;  /* 0x0000000506057291 */ /* 0x004fca000f8ec0ff */
[----:B------:R-:W0:Y:S01]  /*00d0*/  F2I.CEIL.NTZ R0, R0 ;  /* 0x0000000000007305 */ /* 0x000e22000020b100 */
[----:B-1----:R-:W-:-:S04]  /*00e0*/  LEA R16, R5, UR5, 0x7 ;  /* 0x0000000505107c11 */ /* 0x002fc8000f8e38ff */
[----:B---3--:R-:W-:Y:S02]  /*00f0*/  LEA R16, R3, R16, 0x2 ;  /* 0x0000001003107211 */ /* 0x008fe400078e10ff */
[----:B-----5:R-:W-:-:S03]  /*0100*/  LEA R18, R18, R5, 0x5 ;  /* 0x0000000512127211 */ /* 0x020fc600078e28ff */
[----:B------:R1:W-:Y:S01]  /*0110*/  STS [R16], RZ ;  /* 0x000000ff10007388 */ /* 0x0003e20000000800 */
[----:B------:R-:W-:Y:S01]  /*0120*/  BAR.SYNC.DEFER_BLOCKING 0x0 ;  /* 0x0000000000007b1d */ /* 0x000fe20000010000 */
[----:B0-----:R-:W-:Y:S02]  /*0130*/  ISETP.GE.AND P0, PT, R0, 0x1, PT ;  /* 0x000000010000780c */ /* 0x001fe40003f06270 */
[----:B----4-:R-:W-:-:S11]  /*0140*/  LEA R17, R17, R3, 0x5 ;  /* 0x0000000311117211 */ /* 0x010fd600078e28ff */
[----:B-1----:R-:W-:Y:S05]  /*0150*/  @!P0 BRA `(.L_x_9) ;  /* 0x0000001000e88947 */ /* 0x002fea0003800000 */
[----:B------:R-:W0:Y:S01]  /*0160*/  LDCU.64 UR8, c[0x0][0x388] ;  /* 0x00007100ff0877ac */ /* 0x000e220008000a00 */
[----:B------:R-:W-:Y:S02]  /*0170*/  ULEA UR7, UR6, UR4, 0x18 ;  /* 0x0000000406077291 */ /* 0x000fe4000f8ec0ff */
[----:B------:R-:W-:-:S04]  /*0180*/  UIADD3 UR4, UPT, UPT, UR4, 0x4000, URZ ;  /* 0x0000400004047890 */ /* 0x000fc8000fffe0ff */
[----:B------:R-:W-:Y:S01]  /*0190*/  ULEA UR4, UR6, UR4, 0x18 ;  /* 0x0000000406047291 */ /* 0x000fe2000f8ec0ff */
[----:B------:R-:W-:-:S05]  /*01a0*/  LEA R2, R5, UR7, 0x9 ;  /* 0x0000000705027c11 */ /* 0x000fca000f8e48ff */
[----:B------:R-:W-:Y:S01]  /*01b0*/  LEA R3, R3, UR4, 0x2 ;  /* 0x0000000403037c11 */ /* 0x000fe2000f8e10ff */
[----:B------:R-:W-:Y:S01]  /*01c0*/  UMOV UR4, URZ ;  /* 0x000000ff00047c82 */ /* 0x000fe20008000000 */
[----:B0-----:R-:W-:-:S04]  /*01d0*/  UIADD3 UR5, UP0, UPT, UR8, 0x20, URZ ;  /* 0x0000002008057890 */ /* 0x001fc8000ff1e0ff */
[----:B------:R-:W-:Y:S02]  /*01e0*/  UIADD3.X UR6, UPT, UPT, URZ, UR9, URZ, UP0, !UPT ;  /* 0x00000009ff067290 */ /* 0x000fe400087fe4ff */
[----:B------:R-:W-:-:S04]  /*01f0*/  IMAD.U32 R22, RZ, RZ, UR5 ;  /* 0x00000005ff167e24 */ /* 0x000fc8000f8e00ff */
[----:B------:R-:W-:-:S07]  /*0200*/  MOV R23, UR6 ;  /* 0x0000000600177c02 */ /* 0x000fce0008000f00 */
.L_x_13:
[----:B0-----:R-:W0:Y:S01]  /*0210*/  LDC R19, c[0x0][0x384] ;  /* 0x0000e100ff137b82 */ /* 0x001e220000000800 */
[----:B------:R-:W-:Y:S02]  /*0220*/  USHF.L.U32 UR6, UR4, 0x7, URZ ;  /* 0x0000000704067899 */ /* 0x000fe400080006ff */
[----:B------:R-:W-:Y:S01]  /*0230*/  UIADD3 UR4, UPT, UPT, UR4, 0x1, URZ ;  /* 0x0000000104047890 */ /* 0x000fe2000fffe0ff */
[----:B------:R-:W-:-:S05]  /*0240*/  UMOV UR5, 0x20 ;  /* 0x0000002000057882 */ /* 0x000fca0000000000 */
[----:B------:R-:W-:Y:S01]  /*0250*/  ISETP.NE.AND P0, PT, R0, UR4, PT ;  /* 0x0000000400007c0c */ /* 0x000fe2000bf05270 */
[----:B0-----:R-:W-:-:S12]  /*0260*/  IMAD R20, R18, R19, UR6 ;  /* 0x0000000612147e24 */ /* 0x001fd8000f8e0213 */
.L_x_10:
[----:B------:R-:W-:-:S05]  /*0270*/  IMAD.WIDE R26, R20, 0x4, R22 ;  /* 0x00000004141a7825 */ /* 0x000fca00078e0216 */
[----:B0-----:R-:W2:Y:S04]  /*0280*/  LDG.E R8, desc[UR10][R26.64+-0x20] ;  /* 0xffffe00a1a087981 */ /* 0x001ea8000c1e1900 */
[----:B------:R-:W2:Y:S04]  /*0290*/  LDG.E R9, desc[UR10][R26.64+-0x1c] ;  /* 0xffffe40a1a097981 */ /* 0x000ea8000c1e1900 */
[----:B------:R-:W2:Y:S04]  /*02a0*/  LDG.E R10, desc[UR10][R26.64+-0x18] ;  /* 0xffffe80a1a0a7981 */ /* 0x000ea8000c1e1900 */
[----:B------:R-:W2:Y:S04]  /*02b0*/  LDG.E R11, desc[UR10][R26.64+-0x14] ;  /* 0xffffec0a1a0b7981 */ /* 0x000ea8000c1e1900 */
[----:B------:R-:W3:Y:S04]  /*02c0*/  LDG.E R4, desc[UR10][R26.64+-0x10] ;  /* 0xfffff00a1a047981 */ /* 0x000ee8000c1e1900 */
[----:B------:R-:W3:Y:S04]  /*02d0*/  LDG.E R5, desc[UR10][R26.64+-0xc] ;  /* 0xfffff40a1a057981 */ /* 0x000ee8000c1e1900 */
[----:B------:R-:W3:Y:S04]  /*02e0*/  LDG.E R6, desc[UR10][R26.64+-0x8] ;  /* 0xfffff80a1a067981 */ /* 0x000ee8000c1e1900 */
[----:B------:R-:W3:Y:S04]  /*02f0*/  LDG.E R7, desc[UR10][R26.64+-0x4] ;  /* 0xfffffc0a1a077981 */ /* 0x000ee8000c1e1900 */
[----:B------:R-:W4:Y:S04]  /*0300*/  LDG.E R12, desc[UR10][R26.64+0x10] ;  /* 0x0000100a1a0c7981 */ /* 0x000f28000c1e1900 */
[----:B------:R-:W4:Y:S04]  /*0310*/  LDG.E R13, desc[UR10][R26.64+0x14] ;  /* 0x0000140a1a0d7981 */ /* 0x000f28000c1e1900 */
[----:B------:R-:W4:Y:S04]  /*0320*/  LDG.E R14, desc[UR10][R26.64+0x18] ;  /* 0x0000180a1a0e7981 */ /* 0x000f28000c1e1900 */
[----:B------:R-:W4:Y:S04]  /*0330*/  LDG.E R15, desc[UR10][R26.64+0x1c] ;  /* 0x00001c0a1a0f7981 */ /* 0x000f28000c1e1900 */
[----:B--2---:R0:W-:Y:S04]  /*0340*/  STS.128 [R2+UR5+-0x20], R8 ;  /* 0xffffe00802007988 */ /* 0x0041e80008000c05 */
[----:B0-----:R-:W2:Y:S04]  /*0350*/  LDG.E R8, desc[UR10][R26.64] ;  /* 0x0000000a1a087981 */ /* 0x001ea8000c1e1900 */
[----:B------:R-:W2:Y:S04]  /*0360*/  LDG.E R9, desc[UR10][R26.64+0x4] ;  /* 0x0000040a1a097981 */ /* 0x000ea8000c1e1900 */
[----:B------:R-:W2:Y:S04]  /*0370*/  LDG.E R10, desc[UR10][R26.64+0x8] ;  /* 0x0000080a1a0a7981 */ /* 0x000ea8000c1e1900 */
[----:B------:R-:W2:Y:S01]  /*0380*/  LDG.E R11, desc[UR10][R26.64+0xc] ;  /* 0x00000c0a1a0b7981 */ /* 0x000ea2000c1e1900 */
[----:B------:R-:W-:-:S05]  /*0390*/  IADD3 R25, PT, PT, R20, 0x10, RZ ;  /* 0x0000001014197810 */ /* 0x000fca0007ffe0ff */
[----:B------:R-:W-:Y:S01]  /*03a0*/  IMAD.WIDE R24, R25, 0x4, R22 ;  /* 0x0000000419187825 */ /* 0x000fe200078e0216 */
[----:B---3--:R0:W-:Y:S04]  /*03b0*/  STS.128 [R2+UR5+-0x10], R4 ;  /* 0xfffff00402007988 */ /* 0x0081e80008000c05 */
[----:B----4-:R1:W-:Y:S04]  /*03c0*/  STS.128 [R2+UR5+0x10], R12 ;  /* 0x0000100c02007988 */ /* 0x0103e80008000c05 */
[----:B0-----:R-:W3:Y:S04]  /*03d0*/  LDG.E R4, desc[UR10][R24.64+-0x20] ;  /* 0xffffe00a18047981 */ /* 0x001ee8000c1e1900 */
[----:B------:R-:W3:Y:S04]  /*03e0*/  LDG.E R5, desc[UR10][R24.64+-0x1c] ;  /* 0xffffe40a18057981 */ /* 0x000ee8000c1e1900 */
[----:B------:R-:W3:Y:S04]  /*03f0*/  LDG.E R6, desc[UR10][R24.64+-0x18] ;  /* 0xffffe80a18067981 */ /* 0x000ee8000c1e1900 */
[----:B------:R-:W3:Y:S04]  /*0400*/  LDG.E R7, desc[UR10][R24.64+-0x14] ;  /* 0xffffec0a18077981 */ /* 0x000ee8000c1e1900 */
[----:B-1----:R-:W4:Y:S04]  /*0410*/  LDG.E R12, desc[UR10][R24.64] ;  /* 0x0000000a180c7981 */ /* 0x002f28000c1e1900 */
[----:B------:R-:W4:Y:S04]  /*0420*/  LDG.E R13, desc[UR10][R24.64+0x4] ;  /* 0x0000040a180d7981 */ /* 0x000f28000c1e1900 */
[----:B------:R-:W4:Y:S04]  /*0430*/  LDG.E R14, desc[UR10][R24.64+0x8] ;  /* 0x0000080a180e7981 */ /* 0x000f28000c1e1900 */
[----:B------:R-:W4:Y:S04]  /*0440*/  LDG.E R15, desc[UR10][R24.64+0xc] ;  /* 0x00000c0a180f7981 */ /* 0x000f28000c1e1900 */
[----:B--2---:R0:W-:Y:S04]  /*0450*/  STS.128 [R2+UR5], R8 ;  /* 0x0000000802007988 */ /* 0x0041e80008000c05 */
[----:B0-----:R-:W2:Y:S04]  /*0460*/  LDG.E R8, desc[UR10][R24.64+-0x10] ;  /* 0xfffff00a18087981 */ /* 0x001ea8000c1e1900 */
[----:B------:R-:W2:Y:S04]  /*0470*/  LDG.E R9, desc[UR10][R24.64+-0xc] ;  /* 0xfffff40a18097981 */ /* 0x000ea8000c1e1900 */
[----:B------:R-:W2:Y:S04]  /*0480*/  LDG.E R10, desc[UR10][R24.64+-0x8] ;  /* 0xfffff80a180a7981 */ /* 0x000ea8000c1e1900 */
[----:B------:R-:W2:Y:S01]  /*0490*/  LDG.E R11, desc[UR10][R24.64+-0x4] ;  /* 0xfffffc0a180b7981 */ /* 0x000ea2000c1e1900 */
[----:B------:R-:W-:-:S05]  /*04a0*/  IADD3 R27, PT, PT, R20, 0x20, RZ ;  /* 0x00000020141b7810 */ /* 0x000fca0007ffe0ff */
[----:B------:R-:W-:Y:S01]  /*04b0*/  IMAD.WIDE R26, R27, 0x4, R22 ;  /* 0x000000041b1a7825 */ /* 0x000fe200078e0216 */
[----:B---3--:R0:W-:Y:S04]  /*04c0*/  STS.128 [R2+UR5+0x20], R4 ;  /* 0x0000200402007988 */ /* 0x0081e80008000c05 */
[----:B----4-:R1:W-:Y:S04]  /*04d0*/  STS.128 [R2+UR5+0x40], R12 ;  /* 0x0000400c02007988 */ /* 0x0103e80008000c05 */
[----:B0-----:R-:W3:Y:S04]  /*04e0*/  LDG.E R4, desc[UR10][R24.64+0x10] ;  /* 0x0000100a18047981 */ /* 0x001ee8000c1e1900 */
[----:B------:R-:W3:Y:S04]  /*04f0*/  LDG.E R5, desc[UR10][R24.64+0x14] ;  /* 0x0000140a18057981 */ /* 0x000ee8000c1e1900 */
[----:B------:R-:W3:Y:S04]  /*0500*/  LDG.E R6, desc[UR10][R24.64+0x18] ;  /* 0x0000180a18067981 */ /* 0x000ee8000c1e1900 */
[----:B------:R0:W3:Y:S04]  /*0510*/  LDG.E R7, desc[UR10][R24.64+0x1c] ;  /* 0x00001c0a18077981 */ /* 0x0000e8000c1e1900 */
[----:B-1----:R-:W4:Y:S04]  /*0520*/  LDG.E R12, desc[UR10][R26.64+-0x10] ;  /* 0xfffff00a1a0c7981 */ /* 0x002f28000c1e1900 */
[----:B------:R-:W4:Y:S04]  /*0530*/  LDG.E R13, desc[UR10][R26.64+-0xc] ;  /* 0xfffff40a1a0d7981 */ /* 0x000f28000c1e1900 */
[----:B------:R-:W4:Y:S04]  /*0540*/  LDG.E R14, desc[UR10][R26.64+-0x8] ;  /* 0xfffff80a1a0e7981 */ /* 0x000f28000c1e1900 */
[----:B------:R-:W4:Y:S04]  /*0550*/  LDG.E R15, desc[UR10][R26.64+-0x4] ;  /* 0xfffffc0a1a0f7981 */ /* 0x000f28000c1e1900 */
[----:B--2---:R1:W-:Y:S04]  /*0560*/  STS.128 [R2+UR5+0x30], R8 ;  /* 0x0000300802007988 */ /* 0x0043e80008000c05 */
[----:B-1----:R-:W2:Y:S04]  /*0570*/  LDG.E R8, desc[UR10][R26.64+-0x20] ;  /* 0xffffe00a1a087981 */ /* 0x002ea8000c1e1900 */
[----:B------:R-:W2:Y:S04]  /*0580*/  LDG.E R9, desc[UR10][R26.64+-0x1c] ;  /* 0xffffe40a1a097981 */ /* 0x000ea8000c1e1900 */
[----:B------:R-:W2:Y:S04]  /*0590*/  LDG.E R10, desc[UR10][R26.64+-0x18] ;  /* 0xffffe80a1a0a7981 */ /* 0x000ea8000c1e1900 */
[----:B------:R-:W2:Y:S01]  /*05a0*/  LDG.E R11, desc[UR10][R26.64+-0x14] ;  /* 0xffffec0a1a0b7981 */ /* 0x000ea2000c1e1900 */
[----:B------:R-:W-:-:S04]  /*05b0*/  VIADD R21, R20, 0x30 ;  /* 0x0000003014157836 */ /* 0x000fc80000000000 */
[----:B0-----:R-:W-:Y:S01]  /*05c0*/  IMAD.WIDE R24, R21, 0x4, R22 ;  /* 0x0000000415187825 */ /* 0x001fe200078e0216 */
[----:B---3--:R0:W-:Y:S04]  /*05d0*/  STS.128 [R2+UR5+0x50], R4 ;  /* 0x0000500402007988 */ /* 0x0081e80008000c05 */
        /* <DEDUP_REMOVED lines=9> */
[----:B--2---:R0:W-:Y:S04]  /*0670*/  STS.128 [R2+UR5+0x60], R8 ;  /* 0x0000600802007988 */ /* 0x0041e80008000c05 */
[----:B0-----:R-:W2:Y:S04]  /*0680*/  LDG.E R8, desc[UR10][R26.64+0x10] ;  /* 0x0000100a1a087981 */ /* 0x001ea8000c1e1900 */
[----:B------:R-:W2:Y:S04]  /*0690*/  LDG.E R9, desc[UR10][R26.64+0x14] ;  /* 0x0000140a1a097981 */ /* 0x000ea8000c1e1900 */
[----:B------:R-:W2:Y:S04]  /*06a0*/  LDG.E R10, desc[UR10][R26.64+0x18] ;  /* 0x0000180a1a0a7981 */ /* 0x000ea8000c1e1900 */
[----:B------:R-:W2:Y:S04]  /*06b0*/  LDG.E R11, desc[UR10][R26.64+0x1c] ;  /* 0x00001c0a1a0b7981 */ /* 0x000ea8000c1e1900 */
        /* <DEDUP_REMOVED lines=14> */
[----:B------:R-:W2:Y:S01]  /*07a0*/  LDG.E R11, desc[UR10][R24.64+0xc] ;  /* 0x00000c0a180b7981 */ /* 0x000ea2000c1e1900 */
[----:B------:R-:W-:-:S03]  /*07b0*/  IADD3 R20, PT, PT, R20, 0x40, RZ ;  /* 0x0000004014147810 */ /* 0x000fc60007ffe0ff */
[----:B---3--:R0:W-:Y:S04]  /*07c0*/  STS.128 [R2+UR5+0xb0], R4 ;  /* 0x0000b00402007988 */ /* 0x0081e80008000c05 */
[----:B----4-:R0:W-:Y:S04]  /*07d0*/  STS.128 [R2+UR5+0xd0], R12 ;  /* 0x0000d00c02007988 */ /* 0x0101e80008000c05 */
[----:B--2---:R0:W-:Y:S01]  /*07e0*/  STS.128 [R2+UR5+0xc0], R8 ;  /* 0x0000c00802007988 */ /* 0x0041e20008000c05 */
[----:B------:R-:W-:-:S04]  /*07f0*/  UIADD3 UR5, UPT, UPT, UR5, 0x100, URZ ;  /* 0x0000010005057890 */ /* 0x000fc8000fffe0ff */
[----:B------:R-:W-:-:S09]  /*0800*/  UISETP.NE.AND UP0, UPT, UR5, 0x220, UPT ;  /* 0x000002200500788c */ /* 0x000fd2000bf05270 */
[----:B------:R-:W-:Y:S05]  /*0810*/  BRA.U UP0, `(.L_x_10) ;  /* 0xfffffff900947547 */ /* 0x000fea000b83ffff */
[----:B0-----:R-:W-:Y:S02]  /*0820*/  HFMA2 R10, -RZ, RZ, 0, 0 ;  /* 0x00000000ff0a7431 */ /* 0x001fe400000001ff */
[----:B------:R-:W-:-:S07]  /*0830*/  IMAD R19, R17, R19, UR6 ;  /* 0x0000000611137e24 */ /* 0x000fce000f8e0213 */
.L_x_11:
[----:B0-----:R-:W0:Y:S01]  /*0840*/  LDC.64 R4, c[0x0][0x388] ;  /* 0x0000e200ff047b82 */ /* 0x001e220000000a00 */
[----:B------:R-:W-:-:S05]  /*0850*/  IADD3 R9, PT, PT, R19, R10, RZ ;  /* 0x0000000a13097210 */ /* 0x000fca0007ffe0ff */
[----:B0-----:R-:W-:-:S05]  /*0860*/  IMAD.WIDE R8, R9, 0x4, R4 ;  /* 0x0000000409087825 */ /* 0x001fca00078e0204 */
[----:B------:R-:W2:Y:S04]  /*0870*/  LDG.E R7, desc[UR10][R8.64+0x4] ;  /* 0x0000040a08077981 */ /* 0x000ea8000c1e1900 */
[----:B------:R-:W3:Y:S04]  /*0880*/  LDG.E R14, desc[UR10][R8.64+0xc] ;  /* 0x00000c0a080e7981 */ /* 0x000ee8000c1e1900 */
[----:B------:R-:W4:Y:S04]  /*0890*/  LDG.E R6, desc[UR10][R8.64+0x18] ;  /* 0x0000180a08067981 */ /* 0x000f28000c1e1900 */
[----:B------:R-:W5:Y:S04]  /*08a0*/  LDG.E R12, desc[UR10][R8.64] ;  /* 0x0000000a080c7981 */ /* 0x000f68000c1e1900 */
[----:B------:R-:W5:Y:S04]  /*08b0*/  LDG.E R15, desc[UR10][R8.64+0x10] ;  /* 0x0000100a080f7981 */ /* 0x000f68000c1e1900 */
[----:B------:R-:W5:Y:S04]  /*08c0*/  LDG.E R21, desc[UR10][R8.64+0x14] ;  /* 0x0000140a08157981 */ /* 0x000f68000c1e1900 */
[----:B------:R-:W5:Y:S04]  /*08d0*/  LDG.E R25, desc[UR10][R8.64+0x1c] ;  /* 0x00001c0a08197981 */ /* 0x000f68000c1e1900 */
[----:B------:R-:W5:Y:S04]  /*08e0*/  LDG.E R28, desc[UR10][R8.64+0x28] ;  /* 0x0000280a081c7981 */ /* 0x000f68000c1e1900 */
[----:B------:R-:W5:Y:S01]  /*08f0*/  LDG.E R26, desc[UR10][R8.64+0x2c] ;  /* 0x00002c0a081a7981 */ /* 0x000f62000c1e1900 */
[----:B------:R-:W-:-:S03]  /*0900*/  IMAD R11, R10, 0x80, R3 ;  /* 0x000000800a0b7824 */ /* 0x000fc600078e0203 */
[----:B------:R-:W5:Y:S04]  /*0910*/  LDG.E R13, desc[UR10][R8.64+0x8] ;  /* 0x0000080a080d7981 */ /* 0x000f68000c1e1900 */
[----:B------:R-:W5:Y:S04]  /*0920*/  LDG.E R27, desc[UR10][R8.64+0x20] ;  /* 0x0000200a081b7981 */ /* 0x000f68000c1e1900 */
[----:B------:R0:W5:Y:S04]  /*0930*/  LDG.E R29, desc[UR10][R8.64+0x24] ;  /* 0x0000240a081d7981 */ /* 0x000168000c1e1900 */
[----:B------:R-:W5:Y:S04]  /*0940*/  LDG.E R20, desc[UR10][R8.64+0x34] ;  /* 0x0000340a08147981 */ /* 0x000f68000c1e1900 */
[----:B------:R-:W5:Y:S04]  /*0950*/  LDG.E R24, desc[UR10][R8.64+0x38] ;  /* 0x0000380a08187981 */ /* 0x000f68000c1e1900 */
[----:B--2---:R1:W-:Y:S04]  /*0960*/  STS [R11+0x80], R7 ;  /* 0x000080070b007388 */ /* 0x0043e80000000800 */
[----:B---3--:R2:W-:Y:S01]  /*0970*/  STS [R11+0x180], R14 ;  /* 0x0001800e0b007388 */ /* 0x0085e20000000800 */
[----:B-1----:R-:W-:-:S03]  /*0980*/  IADD3 R7, PT, PT, R19, 0x10, R10 ;  /* 0x0000001013077810 */ /* 0x002fc60007ffe00a */
[----:B----4-:R1:W-:Y:S04]  /*0990*/  STS [R11+0x300], R6 ;  /* 0x000300060b007388 */ /* 0x0103e80000000800 */
[----:B--2---:R-:W2:Y:S01]  /*09a0*/  LDG.E R14, desc[UR10][R8.64+0x30] ;  /* 0x0000300a080e7981 */ /* 0x004ea2000c1e1900 */
[----:B-1----:R-:W-:-:S03]  /*09b0*/  IMAD.WIDE R6, R7, 0x4, R4 ;  /* 0x0000000407067825 */ /* 0x002fc600078e0204 */
[----:B-----5:R1:W-:Y:S04]  /*09c0*/  STS [R11], R12 ;  /* 0x0000000c0b007388 */ /* 0x0203e80000000800 */
[----:B------:R-:W-:Y:S04]  /*09d0*/  STS [R11+0x200], R15 ;  /* 0x0002000f0b007388 */ /* 0x000fe80000000800 */
[----:B-1----:R-:W3:Y:S04]  /*09e0*/  LDG.E R12, desc[UR10][R8.64+0x3c] ;  /* 0x00003c0a080c7981 */ /* 0x002ee8000c1e1900 */
[----:B------:R1:W-:Y:S04]  /*09f0*/  STS [R11+0x280], R21 ;  /* 0x000280150b007388 */ /* 0x0003e80000000800 */
[----:B------:R-:W-:Y:S04]  /*0a00*/  STS [R11+0x380], R25 ;  /* 0x000380190b007388 */ /* 0x000fe80000000800 */
[----:B------:R-:W4:Y:S04]  /*0a10*/  LDG.E R9, desc[UR10][R6.64+0x10] ;  /* 0x0000100a06097981 */ /* 0x000f28000c1e1900 */
[----:B------:R-:W5:Y:S04]  /*0a20*/  LDG.E R8, desc[UR10][R6.64+0x18] ;  /* 0x0000180a06087981 */ /* 0x000f68000c1e1900 */
[----:B------:R0:W-:Y:S04]  /*0a30*/  STS [R11+0x500], R28 ;  /* 0x0005001c0b007388 */ /* 0x0001e80000000800 */
[----:B------:R0:W-:Y:S04]  /*0a40*/  STS [R11+0x580], R26 ;  /* 0x0005801a0b007388 */ /* 0x0001e80000000800 */
[----:B-1----:R-:W5:Y:S04]  /*0a50*/  LDG.E R21, desc[UR10][R6.64+0x8] ;  /* 0x0000080a06157981 */ /* 0x002f68000c1e1900 */
[----:B0-----:R-:W5:Y:S04]  /*0a60*/  LDG.E R28, desc[UR10][R6.64+0x4] ;  /* 0x0000040a061c7981 */ /* 0x001f68000c1e1900 */
[----:B------:R-:W5:Y:S04]  /*0a70*/  LDG.E R15, desc[UR10][R6.64+0xc] ;  /* 0x00000c0a060f7981 */ /* 0x000f68000c1e1900 */
[----:B------:R-:W5:Y:S04]  /*0a80*/  LDG.E R26, desc[UR10][R6.64+0x14] ;  /* 0x0000140a061a7981 */ /* 0x000f68000c1e1900 */
[----:B------:R-:W5:Y:S04]  /*0a90*/  LDG.E R25, desc[UR10][R6.64+0x1c] ;  /* 0x00001c0a06197981 */ /* 0x000f68000c1e1900 */
[----:B------:R0:W-:Y:S04]  /*0aa0*/  STS [R11+0x100], R13 ;  /* 0x0001000d0b007388 */ /* 0x0001e80000000800 */
[----:B0-----:R-:W5:Y:S04]  /*0ab0*/  LDG.E R13, desc[UR10][R6.64] ;  /* 0x0000000a060d7981 */ /* 0x001f68000c1e1900 */
[----:B------:R0:W-:Y:S04]  /*0ac0*/  STS [R11+0x400], R27 ;  /* 0x0004001b0b007388 */ /* 0x0001e80000000800 */
[----:B------:R1:W-:Y:S04]  /*0ad0*/  STS [R11+0x680], R20 ;  /* 0x000680140b007388 */ /* 0x0003e80000000800 */
[----:B------:R1:W-:Y:S04]  /*0ae0*/  STS [R11+0x700], R24 ;  /* 0x000700180b007388 */ /* 0x0003e80000000800 */
[----:B0-----:R-:W5:Y:S04]  /*0af0*/  LDG.E R27, desc[UR10][R6.64+0x24] ;  /* 0x0000240a061b7981 */ /* 0x001f68000c1e1900 */
[----:B-1----:R-:W5:Y:S04]  /*0b00*/  LDG.E R20, desc[UR10][R6.64+0x38] ;  /* 0x0000380a06147981 */ /* 0x002f68000c1e1900 */
[----:B------:R-:W5:Y:S04]  /*0b10*/  LDG.E R24, desc[UR10][R6.64+0x28] ;  /* 0x0000280a06187981 */ /* 0x000f68000c1e1900 */
[----:B--2---:R0:W-:Y:S02]  /*0b20*/  STS [R11+0x600], R14 ;  /* 0x0006000e0b007388 */ /* 0x0041e40000000800 */
[----:B0-----:R-:W-:-:S02]  /*0b30*/  IADD3 R14, PT, PT, R19, 0x20, R10 ;  /* 0x00000020130e7810 */ /* 0x001fc40007ffe00a */
[----:B---3--:R0:W-:Y:S04]  /*0b40*/  STS [R11+0x780], R12 ;  /* 0x0007800c0b007388 */ /* 0x0081e80000000800 */
[----:B0-----:R-:W2:Y:S04]  /*0b50*/  LDG.E R12, desc[UR10][R6.64+0x30] ;  /* 0x0000300a060c7981 */ /* 0x001ea8000c1e1900 */
[----:B----4-:R-:W-:Y:S04]  /*0b60*/  STS [R11+0xa00], R9 ;  /* 0x000a00090b007388 */ /* 0x010fe80000000800 */
[----:B-----5:R0:W-:Y:S02]  /*0b70*/  STS [R11+0xb00], R8 ;  /* 0x000b00080b007388 */ /* 0x0201e40000000800 */
[----:B0-----:R-:W-:-:S02]  /*0b80*/  IMAD.WIDE R8, R14, 0x4, R4 ;  /* 0x000000040e087825 */ /* 0x001fc400078e0204 */
[----:B------:R-:W-:Y:S04]  /*0b90*/  STS [R11+0x900], R21 ;  /* 0x000900150b007388 */ /* 0x000fe80000000800 */
[----:B------:R-:W-:Y:S04]  /*0ba0*/  STS [R11+0x880], R28 ;  /* 0x0008801c0b007388 */ /* 0x000fe80000000800 */
[----:B------:R-:W-:Y:S04]  /*0bb0*/  STS [R11+0x980], R15 ;  /* 0x0009800f0b007388 */ /* 0x000fe80000000800 */
[----:B------:R0:W-:Y:S04]  /*0bc0*/  STS [R11+0xa80], R26 ;  /* 0x000a801a0b007388 */ /* 0x0001e80000000800 */
[----:B------:R1:W-:Y:S04]  /*0bd0*/  STS [R11+0xb80], R25 ;  /* 0x000b80190b007388 */ /* 0x0003e80000000800 */
[----:B------:R-:W3:Y:S04]  /*0be0*/  LDG.E R14, desc[UR10][R6.64+0x34] ;  /* 0x0000340a060e7981 */ /* 0x000ee8000c1e1900 */
[----:B0-----:R-:W4:Y:S04]  /*0bf0*/  LDG.E R26, desc[UR10][R6.64+0x2c] ;  /* 0x00002c0a061a7981 */ /* 0x001f28000c1e1900 */
[----:B------:R-:W5:Y:S04]  /*0c00*/  LDG.E R28, desc[UR10][R6.64+0x3c] ;  /* 0x00003c0a061c7981 */ /* 0x000f68000c1e1900 */
[----:B------:R-:W5:Y:S04]  /*0c10*/  LDG.E R15, desc[UR10][R8.64] ;  /* 0x0000000a080f7981 */ /* 0x000f68000c1e1900 */
[----:B------:R-:W5:Y:S04]  /*0c20*/  LDG.E R21, desc[UR10][R8.64+0x4] ;  /* 0x0000040a08157981 */ /* 0x000f68000c1e1900 */
[----:B-1----:R-:W5:Y:S04]  /*0c30*/  LDG.E R25, desc[UR10][R8.64+0x8] ;  /* 0x0000080a08197981 */ /* 0x002f68000c1e1900 */
[----:B------:R0:W-:Y:S02]  /*0c40*/  STS [R11+0x800], R13 ;  /* 0x0008000d0b007388 */ /* 0x0001e40000000800 */
[----:B0-----:R-:W-:-:S02]  /*0c50*/  IADD3 R13, PT, PT, R19, 0x30, R10 ;  /* 0x00000030130d7810 */ /* 0x001fc40007ffe00a */
[----:B------:R0:W-:Y:S03]  /*0c60*/  STS [R11+0x480], R29 ;  /* 0x0004801d0b007388 */ /* 0x0001e60000000800 */
[----:B------:R-:W-:Y:S01]  /*0c70*/  IMAD.WIDE R4, R13, 0x4, R4 ;  /* 0x000000040d047825 */ /* 0x000fe200078e0204 */
[----:B------:R1:W-:Y:S04]  /*0c80*/  STS [R11+0xc80], R27 ;  /* 0x000c801b0b007388 */ /* 0x0003e80000000800 */
[----:B------:R1:W-:Y:S04]  /*0c90*/  STS [R11+0xd00], R24 ;  /* 0x000d00180b007388 */ /* 0x0003e80000000800 */
[----:B0-----:R-:W5:Y:S04]  /*0ca0*/  LDG.E R29, desc[UR10][R6.64+0x20] ;  /* 0x0000200a061d7981 */ /* 0x001f68000c1e1900 */
[----:B-1----:R-:W5:Y:S04]  /*0cb0*/  LDG.E R27, desc[UR10][R8.64+0xc] ;  /* 0x00000c0a081b7981 */ /* 0x002f68000c1e1900 */
[----:B------:R0:W-:Y:S04]  /*0cc0*/  STS [R11+0xf00], R20 ;  /* 0x000f00140b007388 */ /* 0x0001e80000000800 */
[----:B------:R-:W5:Y:S04]  /*0cd0*/  LDG.E R24, desc[UR10][R8.64+0x14] ;  /* 0x0000140a08187981 */ /* 0x000f68000c1e1900 */
[----:B------:R-:W5:Y:S04]  /*0ce0*/  LDG.E R7, desc[UR10][R8.64+0x1c] ;  /* 0x00001c0a08077981 */ /* 0x000f68000c1e1900 */
[----:B0-----:R-:W5:Y:S04]  /*0cf0*/  LDG.E R20, desc[UR10][R8.64+0x24] ;  /* 0x0000240a08147981 */ /* 0x001f68000c1e1900 */
[----:B------:R-:W5:Y:S04]  /*0d00*/  LDG.E R13, desc[UR10][R8.64+0x2c] ;  /* 0x00002c0a080d7981 */ /* 0x000f68000c1e1900 */
[----:B------:R-:W5:Y:S04]  /*0d10*/  LDG.E R6, desc[UR10][R4.64] ;  /* 0x0000000a04067981 */ /* 0x000f68000c1e1900 */
[----:B--2---:R0:W-:Y:S04]  /*0d20*/  STS [R11+0xe00], R12 ;  /* 0x000e000c0b007388 */ /* 0x0041e80000000800 */
[----:B0-----:R-:W2:Y:S04]  /*0d30*/  LDG.E R12, desc[UR10][R4.64+0x4] ;  /* 0x0000040a040c7981 */ /* 0x001ea8000c1e1900 */
[----:B---3--:R-:W-:Y:S04]  /*0d40*/  STS [R11+0xe80], R14 ;  /* 0x000e800e0b007388 */ /* 0x008fe80000000800 */
[----:B----4-:R0:W-:Y:S04]  /*0d50*/  STS [R11+0xd80], R26 ;  /* 0x000d801a0b007388 */ /* 0x0101e80000000800 */
[----:B-----5:R1:W-:Y:S04]  /*0d60*/  STS [R11+0xf80], R28 ;  /* 0x000f801c0b007388 */ /* 0x0203e80000000800 */
[----:B------:R3:W-:Y:S04]  /*0d70*/  STS [R11+0x1000], R15 ;  /* 0x0010000f0b007388 */ /* 0x0007e80000000800 */
[----:B------:R4:W-:Y:S04]  /*0d80*/  STS [R11+0x1080], R21 ;  /* 0x001080150b007388 */ /* 0x0009e80000000800 */
[----:B------:R5:W-:Y:S04]  /*0d90*/  STS [R11+0x1100], R25 ;  /* 0x001100190b007388 */ /* 0x000be80000000800 */
[----:B0-----:R-:W2:Y:S04]  /*0da0*/  LDG.E R26, desc[UR10][R8.64+0x18] ;  /* 0x0000180a081a7981 */ /* 0x001ea8000c1e1900 */
[----:B------:R-:W2:Y:S04]  /*0db0*/  LDG.E R14, desc[UR10][R8.64+0x20] ;  /* 0x0000200a080e7981 */ /* 0x000ea8000c1e1900 */
[----:B-1----:R-:W2:Y:S04]  /*0dc0*/  LDG.E R28, desc[UR10][R8.64+0x28] ;  /* 0x0000280a081c7981 */ /* 0x002ea8000c1e1900 */
[----:B---3--:R-:W3:Y:S04]  /*0dd0*/  LDG.E R15, desc[UR10][R8.64+0x30] ;  /* 0x0000300a080f7981 */ /* 0x008ee8000c1e1900 */
[----:B----4-:R-:W4:Y:S04]  /*0de0*/  LDG.E R21, desc[UR10][R8.64+0x34] ;  /* 0x0000340a08157981 */ /* 0x010f28000c1e1900 */
[----:B-----5:R-:W5:Y:S04]  /*0df0*/  LDG.E R25, desc[UR10][R8.64+0x38] ;  /* 0x0000380a08197981 */ /* 0x020f68000c1e1900 */
[----:B------:R0:W-:Y:S04]  /*0e00*/  STS [R11+0xc00], R29 ;  /* 0x000c001d0b007388 */ /* 0x0001e80000000800 */
[----:B------:R1:W-:Y:S04]  /*0e10*/  STS [R11+0x1180], R27 ;  /* 0x0011801b0b007388 */ /* 0x0003e80000000800 */
[----:B0-----:R-:W5:Y:S04]  /*0e20*/  LDG.E R29, desc[UR10][R8.64+0x10] ;  /* 0x0000100a081d7981 */ /* 0x001f68000c1e1900 */
[----:B-1----:R-:W5:Y:S04]  /*0e30*/  LDG.E R27, desc[UR10][R8.64+0x3c] ;  /* 0x00003c0a081b7981 */ /* 0x002f68000c1e1900 */
[----:B------:R-:W-:Y:S04]  /*0e40*/  STS [R11+0x1280], R24 ;  /* 0x001280180b007388 */ /* 0x000fe80000000800 */
[----:B------:R-:W-:Y:S04]  /*0e50*/  STS [R11+0x1380], R7 ;  /* 0x001380070b007388 */ /* 0x000fe80000000800 */
[----:B------:R0:W-:Y:S04]  /*0e60*/  STS [R11+0x1480], R20 ;  /* 0x001480140b007388 */ /* 0x0001e80000000800 */
[----:B------:R1:W-:Y:S04]  /*0e70*/  STS [R11+0x1580], R13 ;  /* 0x0015800d0b007388 */ /* 0x0003e80000000800 */
[----:B------:R1:W-:Y:S04]  /*0e80*/  STS [R11+0x1800], R6 ;  /* 0x001800060b007388 */ /* 0x0003e80000000800 */
[----:B------:R-:W5:Y:S04]  /*0e90*/  LDG.E R8, desc[UR10][R4.64+0x8] ;  /* 0x0000080a04087981 */ /* 0x000f68000c1e1900 */
[----:B0-----:R-:W5:Y:S04]  /*0ea0*/  LDG.E R20, desc[UR10][R4.64+0x10] ;  /* 0x0000100a04147981 */ /* 0x001f68000c1e1900 */
[----:B------:R-:W5:Y:S04]  /*0eb0*/  LDG.E R24, desc[UR10][R4.64+0x14] ;  /* 0x0000140a04187981 */ /* 0x000f68000c1e1900 */
[----:B------:R-:W5:Y:S04]  /*0ec0*/  LDG.E R7, desc[UR10][R4.64+0x20] ;  /* 0x0000200a04077981 */ /* 0x000f68000c1e1900 */
[----:B------:R-:W5:Y:S04]  /*0ed0*/  LDG.E R9, desc[UR10][R4.64+0x24] ;  /* 0x0000240a04097981 */ /* 0x000f68000c1e1900 */
[----:B-1----:R-:W5:Y:S04]  /*0ee0*/  LDG.E R13, desc[UR10][R4.64+0x28] ;  /* 0x0000280a040d7981 */ /* 0x002f68000c1e1900 */
[----:B------:R-:W5:Y:S04]  /*0ef0*/  LDG.E R6, desc[UR10][R4.64+0x2c] ;  /* 0x00002c0a04067981 */ /* 0x000f68000c1e1900 */
[----:B--2---:R0:W-:Y:S04]  /*0f00*/  STS [R11+0x1880], R12 ;  /* 0x0018800c0b007388 */ /* 0x0041e80000000800 */
[----:B0-----:R-:W2:Y:S04]  /*0f10*/  LDG.E R12, desc[UR10][R4.64+0x30] ;  /* 0x0000300a040c7981 */ /* 0x001ea8000c1e1900 */
[----:B------:R-:W-:Y:S04]  /*0f20*/  STS [R11+0x1300], R26 ;  /* 0x0013001a0b007388 */ /* 0x000fe80000000800 */
[----:B------:R0:W-:Y:S04]  /*0f30*/  STS [R11+0x1400], R14 ;  /* 0x0014000e0b007388 */ /* 0x0001e80000000800 */
[----:B------:R1:W-:Y:S04]  /*0f40*/  STS [R11+0x1500], R28 ;  /* 0x0015001c0b007388 */ /* 0x0003e80000000800 */
[----:B---3--:R3:W-:Y:S04]  /*0f50*/  STS [R11+0x1600], R15 ;  /* 0x0016000f0b007388 */ /* 0x0087e80000000800 */
[----:B----4-:R4:W-:Y:S04]  /*0f60*/  STS [R11+0x1680], R21 ;  /* 0x001680150b007388 */ /* 0x0109e80000000800 */
[----:B-----5:R5:W-:Y:S04]  /*0f70*/  STS [R11+0x1700], R25 ;  /* 0x001700190b007388 */ /* 0x020be80000000800 */
[----:B0-----:R-:W2:Y:S04]  /*0f80*/  LDG.E R14, desc[UR10][R4.64+0xc] ;  /* 0x00000c0a040e7981 */ /* 0x001ea8000c1e1900 */
[----:B------:R-:W2:Y:S04]  /*0f90*/  LDG.E R26, desc[UR10][R4.64+0x18] ;  /* 0x0000180a041a7981 */ /* 0x000ea8000c1e1900 */
[----:B-1----:R-:W2:Y:S04]  /*0fa0*/  LDG.E R28, desc[UR10][R4.64+0x1c] ;  /* 0x00001c0a041c7981 */ /* 0x002ea8000c1e1900 */
[----:B---3--:R-:W3:Y:S04]  /*0fb0*/  LDG.E R15, desc[UR10][R4.64+0x34] ;  /* 0x0000340a040f7981 */ /* 0x008ee8000c1e1900 */
[----:B----4-:R-:W4:Y:S04]  /*0fc0*/  LDG.E R21, desc[UR10][R4.64+0x38] ;  /* 0x0000380a04157981 */ /* 0x010f28000c1e1900 */
[----:B-----5:R-:W5:Y:S01]  /*0fd0*/  LDG.E R25, desc[UR10][R4.64+0x3c] ;  /* 0x00003c0a04197981 */ /* 0x020f62000c1e1900 */
[----:B------:R-:W-:-:S03]  /*0fe0*/  IADD3 R10, PT, PT, R10, 0x40, RZ ;  /* 0x000000400a0a7810 */ /* 0x000fc60007ffe0ff */
[----:B------:R0:W-:Y:S04]  /*0ff0*/  STS [R11+0x1200], R29 ;  /* 0x0012001d0b007388 */ /* 0x0001e80000000800 */
[----:B------:R0:W-:Y:S01]  /*1000*/  STS [R11+0x1780], R27 ;  /* 0x0017801b0b007388 */ /* 0x0001e20000000800 */
[----:B------:R-:W-:-:S03]  /*1010*/  ISETP.NE.AND P1, PT, R10, 0x80, PT ;  /* 0x000000800a00780c */ /* 0x000fc60003f25270 */
[----:B------:R0:W-:Y:S04]  /*1020*/  STS [R11+0x1900], R8 ;  /* 0x001900080b007388 */ /* 0x0001e80000000800 */
[----:B------:R0:W-:Y:S04]  /*1030*/  STS [R11+0x1a00], R20 ;  /* 0x001a00140b007388 */ /* 0x0001e80000000800 */
[----:B------:R0:W-:Y:S04]  /*1040*/  STS [R11+0x1a80], R24 ;  /* 0x001a80180b007388 */ /* 0x0001e80000000800 */
[----:B------:R0:W-:Y:S04]  /*1050*/  STS [R11+0x1c00], R7 ;  /* 0x001c00070b007388 */ /* 0x0001e80000000800 */
[----:B------:R0:W-:Y:S04]  /*1060*/  STS [R11+0x1c80], R9 ;  /* 0x001c80090b007388 */ /* 0x0001e80000000800 */
[----:B------:R0:W-:Y:S04]  /*1070*/  STS [R11+0x1d00], R13 ;  /* 0x001d000d0b007388 */ /* 0x0001e80000000800 */
[----:B------:R0:W-:Y:S04]  /*1080*/  STS [R11+0x1d80], R6 ;  /* 0x001d80060b007388 */ /* 0x0001e80000000800 */
[----:B--2---:R0:W-:Y:S04]  /*1090*/  STS [R11+0x1e00], R12 ;  /* 0x001e000c0b007388 */ /* 0x0041e80000000800 */
[----:B------:R0:W-:Y:S04]  /*10a0*/  STS [R11+0x1980], R14 ;  /* 0x0019800e0b007388 */ /* 0x0001e80000000800 */
[----:B------:R0:W-:Y:S04]  /*10b0*/  STS [R11+0x1b00], R26 ;  /* 0x001b001a0b007388 */ /* 0x0001e80000000800 */
[----:B------:R0:W-:Y:S04]  /*10c0*/  STS [R11+0x1b80], R28 ;  /* 0x001b801c0b007388 */ /* 0x0001e80000000800 */
[----:B---3--:R0:W-:Y:S04]  /*10d0*/  STS [R11+0x1e80], R15 ;  /* 0x001e800f0b007388 */ /* 0x0081e80000000800 */
[----:B----4-:R0:W-:Y:S04]  /*10e0*/  STS [R11+0x1f00], R21 ;  /* 0x001f00150b007388 */ /* 0x0101e80000000800 */
[----:B-----5:R0:W-:Y:S01]  /*10f0*/  STS [R11+0x1f80], R25 ;  /* 0x001f80190b007388 */ /* 0x0201e20000000800 */
[----:B------:R-:W-:Y:S05]  /*1100*/  @P1 BRA `(.L_x_11) ;  /* 0xfffffff400cc1947 */ /* 0x000fea000383ffff */
[----:B------:R-:W-:Y:S01]  /*1110*/  BAR.SYNC.DEFER_BLOCKING 0x0 ;  /* 0x0000000000007b1d */ /* 0x000fe20000010000 */
[----:B------:R-:W-:-:S05]  /*1120*/  MOV R19, RZ ;  /* 0x000000ff00137202 */ /* 0x000fca0000000f00 */
[----:B0-----:R0:W1:Y:S02]  /*1130*/  LDS R25, [R16] ;  /* 0x0000000010197984 */ /* 0x0010640000000800 */
.L_x_12:
[C---:B------:R-:W-:Y:S01]  /*1140*/  LEA R20, R19.reuse, R3, 0x7 ;  /* 0x0000000313147211 */ /* 0x040fe200078e38ff */
[C---:B------:R-:W-:Y:S01]  /*1150*/  IMAD R12, R19.reuse, 0x4, R2 ;  /* 0x00000004130c7824 */ /* 0x040fe200078e0202 */
[----:B------:R-:W-:-:S03]  /*1160*/  IADD3 R19, PT, PT, R19, 0x10, RZ ;  /* 0x0000001013137810 */ /* 0x000fc60007ffe0ff */
[----:B------:R-:W-:Y:S01]  /*1170*/  LDS R15, [R20] ;  /* 0x00000000140f7984 */ /* 0x000fe20000000800 */
[----:B------:R-:W-:-:S03]  /*1180*/  ISETP.NE.AND P1, PT, R19, 0x80, PT ;  /* 0x000000801300780c */ /* 0x000fc60003f25270 */
[----:B------:R-:W2:Y:S04]  /*1190*/  LDS.128 R8, [R12] ;  /* 0x000000000c087984 */ /* 0x000ea80000000c00 */
[----:B------:R-:W3:Y:S04]  /*11a0*/  LDS R24, [R20+0x80] ;  /* 0x0000800014187984 */ /* 0x000ee80000000800 */
[----:B------:R-:W4:Y:S04]  /*11b0*/  LDS R21, [R20+0x100] ;  /* 0x0001000014157984 */ /* 0x000f280000000800 */
[----:B------:R-:W5:Y:S04]  /*11c0*/  LDS R26, [R20+0x180] ;  /* 0x00018000141a7984 */ /* 0x000f680000000800 */
[----:B------:R-:W-:Y:S04]  /*11d0*/  LDS R13, [R20+0x200] ;  /* 0x00020000140d7984 */ /* 0x000fe80000000800 */
[----:B------:R-:W0:Y:S04]  /*11e0*/  LDS.128 R4, [R12+0x10] ;  /* 0x000010000c047984 */ /* 0x000e280000000c00 */
[----:B------:R-:W0:Y:S01]  /*11f0*/  LDS R14, [R20+0x280] ;  /* 0x00028000140e7984 */ /* 0x000e220000000800 */
[----:B--2---:R-:W-:-:S03]  /*1200*/  IADD3 R8, PT, PT, R8, -R15, RZ ;  /* 0x8000000f08087210 */ /* 0x004fc60007ffe0ff */
[----:B------:R-:W2:Y:S01]  /*1210*/  LDS R15, [R20+0x300] ;  /* 0x00030000140f7984 */ /* 0x000ea20000000800 */
[----:B---3--:R-:W-:Y:S01]  /*1220*/  IADD3 R9, PT, PT, -R24, R9, RZ ;  /* 0x0000000918097210 */ /* 0x008fe20007ffe1ff */
[----:B-1----:R-:W-:Y:S02]  /*1230*/  IMAD R8, R8, R8, R25 ;  /* 0x0000000808087224 */ /* 0x002fe400078e0219 */
[----:B------:R-:W1:Y:S01]  /*1240*/  LDS R24, [R20+0x380] ;  /* 0x0003800014187984 */ /* 0x000e620000000800 */
[----:B----4-:R-:W-:Y:S01]  /*1250*/  IADD3 R21, PT, PT, -R21, R10, RZ ;  /* 0x0000000a15157210 */ /* 0x010fe20007ffe1ff */
[----:B------:R-:W-:Y:S02]  /*1260*/  IMAD R8, R9, R9, R8 ;  /* 0x0000000909087224 */ /* 0x000fe400078e0208 */
[----:B-----5:R-:W-:Y:S02]  /*1270*/  IMAD.IADD R26, R11, 0x1, -R26 ;  /* 0x000000010b1a7824 */ /* 0x020fe400078e0a1a */
[----:B------:R-:W-:-:S02]  /*1280*/  IMAD R25, R21, R21, R8 ;  /* 0x0000001515197224 */ /* 0x000fc400078e0208 */
[----:B------:R-:W-:Y:S02]  /*1290*/  LDS R21, [R20+0x400] ;  /* 0x0004000014157984 */ /* 0x000fe40000000800 */
[----:B------:R-:W-:Y:S02]  /*12a0*/  IMAD R25, R26, R26, R25 ;  /* 0x0000001a1a197224 */ /* 0x000fe400078e0219 */
[----:B------:R-:W3:Y:S01]  /*12b0*/  LDS.128 R8, [R12+0x20] ;  /* 0x000020000c087984 */ /* 0x000ee20000000c00 */
[----:B0-----:R-:W-:-:S03]  /*12c0*/  IADD3 R28, PT, PT, R4, -R13, RZ ;  /* 0x8000000d041c7210 */ /* 0x001fc60007ffe0ff */
[----:B------:R-:W0:Y:S01]  /*12d0*/  LDS R4, [R20+0x480] ;  /* 0x0004800014047984 */ /* 0x000e220000000800 */
[----:B------:R-:W-:Y:S01]  /*12e0*/  IADD3 R14, PT, PT, -R14, R5, RZ ;  /* 0x000000050e0e7210 */ /* 0x000fe20007ffe1ff */
[----:B------:R-:W-:Y:S02]  /*12f0*/  IMAD R25, R28, R28, R25 ;  /* 0x0000001c1c197224 */ /* 0x000fe400078e0219 */
[----:B------:R-:W4:Y:S02]  /*1300*/  LDS R5, [R20+0x500] ;  /* 0x0005000014057984 */ /* 0x000f240000000800 */
[----:B------:R-:W-:Y:S01]  /*1310*/  IMAD R25, R14, R14, R25 ;  /* 0x0000000e0e197224 */ /* 0x000fe200078e0219 */
[----:B--2---:R-:W-:Y:S02]  /*1320*/  IADD3 R26, PT, PT, -R15, R6, RZ ;  /* 0x000000060f1a7210 */ /* 0x004fe40007ffe1ff */
[----:B------:R-:W2:Y:S01]  /*1330*/  LDS R6, [R20+0x580] ;  /* 0x0005800014067984 */ /* 0x000ea20000000800 */
[----:B-1----:R-:W-:-:S02]  /*1340*/  IMAD.IADD R27, R7, 0x1, -R24 ;  /* 0x00000001071b7824 */ /* 0x002fc400078e0a18 */
[----:B------:R-:W-:Y:S01]  /*1350*/  IMAD R26, R26, R26, R25 ;  /* 0x0000001a1a1a7224 */ /* 0x000fe200078e0219 */
[----:B------:R-:W-:Y:S03]  /*1360*/  LDS.128 R12, [R12+0x30] ;  /* 0x000030000c0c7984 */ /* 0x000fe60000000c00 */
[----:B------:R-:W-:Y:S01]  /*1370*/  IMAD R26, R27, R27, R26 ;  /* 0x0000001b1b1a7224 */ /* 0x000fe200078e021a */
[----:B------:R-:W1:Y:S04]  /*1380*/  LDS R25, [R20+0x600] ;  /* 0x0006000014197984 */ /* 0x000e680000000800 */
[----:B------:R-:W5:Y:S01]  /*1390*/  LDS R24, [R20+0x680] ;  /* 0x0006800014187984 */ /* 0x000f620000000800 */
[----:B---3--:R-:W-:-:S03]  /*13a0*/  IADD3 R21, PT, PT, R8, -R21, RZ ;  /* 0x8000001508157210 */ /* 0x008fc60007ffe0ff */
[----:B------:R-:W3:Y:S01]  /*13b0*/  LDS R7, [R20+0x700] ;  /* 0x0007000014077984 */ /* 0x000ee20000000800 */
[----:B0-----:R-:W-:-:S03]  /*13c0*/  IADD3 R9, PT, PT, -R4, R9, RZ ;  /* 0x0000000904097210 */ /* 0x001fc60007ffe1ff */
[----:B------:R-:W0:Y:S01]  /*13d0*/  LDS R8, [R20+0x780] ;  /* 0x0007800014087984 */ /* 0x000e220000000800 */
[----:B------:R-:W-:Y:S01]  /*13e0*/  IMAD R26, R21, R21, R26 ;  /* 0x00000015151a7224 */ /* 0x000fe200078e021a */
[----:B----4-:R-:W-:-:S03]  /*13f0*/  IADD3 R5, PT, PT, -R5, R10, RZ ;  /* 0x0000000a05057210 */ /* 0x010fc60007ffe1ff */
[----:B------:R-:W-:-:S04]  /*1400*/  IMAD R26, R9, R9, R26 ;  /* 0x00000009091a7224 */ /* 0x000fc800078e021a */
[----:B------:R-:W-:Y:S01]  /*1410*/  IMAD R26, R5, R5, R26 ;  /* 0x00000005051a7224 */ /* 0x000fe200078e021a */
[----:B--2---:R-:W-:-:S05]  /*1420*/  IADD3 R11, PT, PT, -R6, R11, RZ ;  /* 0x0000000b060b7210 */ /* 0x004fca0007ffe1ff */
[----:B------:R-:W-:Y:S02]  /*1430*/  IMAD R26, R11, R11, R26 ;  /* 0x0000000b0b1a7224 */ /* 0x000fe400078e021a */
[----:B-1----:R-:W-:Y:S01]  /*1440*/  IMAD.IADD R25, R12, 0x1, -R25 ;  /* 0x000000010c197824 */ /* 0x002fe200078e0a19 */
[----:B-----5:R-:W-:-:S03]  /*1450*/  IADD3 R13, PT, PT, -R24, R13, RZ ;  /* 0x0000000d180d7210 */ /* 0x020fc60007ffe1ff */
[----:B------:R-:W-:Y:S01]  /*1460*/  IMAD R26, R25, R25, R26 ;  /* 0x00000019191a7224 */ /* 0x000fe200078e021a */
[----:B---3--:R-:W-:-:S03]  /*1470*/  IADD3 R7, PT, PT, -R7, R14, RZ ;  /* 0x0000000e07077210 */ /* 0x008fc60007ffe1ff */
[----:B------:R-:W-:Y:S01]  /*1480*/  IMAD R26, R13, R13, R26 ;  /* 0x0000000d0d1a7224 */ /* 0x000fe200078e021a */
[----:B0-----:R-:W-:-:S03]  /*1490*/  IADD3 R15, PT, PT, -R8, R15, RZ ;  /* 0x0000000f080f7210 */ /* 0x001fc60007ffe1ff */
[----:B------:R-:W-:-:S04]  /*14a0*/  IMAD R26, R7, R7, R26 ;  /* 0x00000007071a7224 */ /* 0x000fc800078e021a */
[----:B------:R-:W-:Y:S01]  /*14b0*/  IMAD R25, R15, R15, R26 ;  /* 0x0000000f0f197224 */ /* 0x000fe200078e021a */
[----:B------:R-:W-:Y:S06]  /*14c0*/  @P1 BRA `(.L_x_12) ;  /* 0xfffffffc001c1947 */ /* 0x000fec000383ffff */
[----:B------:R0:W-:Y:S01]  /*14d0*/  STS [R16], R25 ;  /* 0x0000001910007388 */ /* 0x0001e20000000800 */
[----:B------:R-:W-:Y:S06]  /*14e0*/  BAR.SYNC.DEFER_BLOCKING 0x0 ;  /* 0x0000000000007b1d */ /* 0x000fec0000010000 */
[----:B------:R-:W-:Y:S05]  /*14f0*/  @P0 BRA `(.L_x_13) ;  /* 0xffffffec00440947 */ /* 0x000fea000383ffff */
.L_x_9:
[----:B------:R-:W1:Y:S01]  /*1500*/  LDS R5, [R16] ;  /* 0x0000000010057984 */ /* 0x000e620000000800 */
[----:B------:R-:W2:Y:S01]  /*1510*/  LDC.64 R2, c[0x0][0x390] ;  /* 0x0000e400ff027b82 */ /* 0x000ea20000000a00 */
[----:B------:R-:W3:Y:S02]  /*1520*/  LDCU UR4, c[0x0][0x380] ;  /* 0x00007000ff0477ac */ /* 0x000ee40008000800 */
[----:B---3--:R-:W-:-:S04]  /*1530*/  IMAD R17, R18, UR4, R17 ;  /* 0x0000000412117c24 */ /* 0x008fc8000f8e0211 */
[----:B--2---:R-:W-:-:S05]  /*1540*/  IMAD.WIDE R2, R17, 0x4, R2 ;  /* 0x0000000411027825 */ /* 0x004fca00078e0202 */
[----:B-1----:R-:W-:Y:S01]  /*1550*/  STG.E desc[UR10][R2.64], R5 ;  /* 0x0000000502007986 */ /* 0x002fe2000c10190a */
[----:B------:R-:W-:Y:S05]  /*1560*/  EXIT ;  /* 0x000000000000794d */ /* 0x000fea0003800000 */
.L_x_14:
        /* <DEDUP_REMOVED lines=9> */
.L_x_16:


//--------------------- .nv.shared._Z3knniiPiS_S_ --------------------------
	.section	.nv.shared._Z3knniiPiS_S_,"aw",@nobits
	.sectionflags	@""
	.align	16
	.zero		1024


//--------------------- .nv.shared.reserved.0     --------------------------
	.section	.nv.shared.reserved.0,"aw",@nobits
	.weak		__nv_reservedSMEM_offset_0_alias
	.size		__nv_reservedSMEM_offset_0_alias, 0, 64
	.other		__nv_reservedSMEM_offset_0_alias,@"STO_CUDA_RESERVED_SHARED STV_DEFAULT"
__nv_reservedSMEM_offset_0_alias:
	.zero		0
	.zero		64


//--------------------- .nv.shared._Z11computeDistiiPiS_ --------------------------
	.section	.nv.shared._Z11computeDistiiPiS_,"aw",@nobits
	.sectionflags	@""
	.align	16
.nv.shared._Z11computeDistiiPiS_:
	.zero		37888


//--------------------- .nv.constant0._Z3knniiPiS_S_ --------------------------
	.section	.nv.constant0._Z3knniiPiS_S_,"a",@progbits
	.sectionflags	@""
	.align	4
.nv.constant0._Z3knniiPiS_S_:
	.zero		928


//--------------------- .nv.constant0._Z11computeDistiiPiS_ --------------------------
	.section	.nv.constant0._Z11computeDistiiPiS_,"a",@progbits
	.sectionflags	@""
	.align	4
.nv.constant0._Z11computeDistiiPiS_:
	.zero		920


//--------------------- SYMBOLS --------------------------

	.type		.nv.reservedSmem.offset0,@object
	.size		.nv.reservedSmem.offset0,0x4
	.type		.nv.reservedSmem.cap,@object
	.size		.nv.reservedSmem.cap,0x4
